	.target	sm_90a

	.elftype	@"ET_EXEC"


//--------------------- .note.nv.tkinfo           --------------------------
	.section	.note.nv.tkinfo,"",@"SHT_NOTE"
	.sectionflags	@"SHF_NOTE_NV_TKINFO"
	.tkinfo
        /*0018*/ 	.word	0x00000002
        /*0030*/ 	.string	""
        /*0030*/ 	.string	"ptxas"
        /*0030*/ 	.string	"Cuda compilation tools, release 13.0, V13.0.88"
        /*0030*/ 	.string	"Build cuda_13.0.r13.0/compiler.36424714_0"
        /*0030*/ 	.string	"-arch sm_90a -m 64 "



//--------------------- .note.nv.cuinfo           --------------------------
	.section	.note.nv.cuinfo,"",@"SHT_NOTE"
	.sectionflags	@"SHF_NOTE_NV_CUINFO"
        /*0018*/ 	.short	0x0002
        /*001a*/ 	.short	0x005a
        /*001c*/ 	.short	0x0082
	.zero		2


//--------------------- .nv.info                  --------------------------
	.section	.nv.info,"",@"SHT_CUDA_INFO"
	.align	4


	//----- nvinfo : EIATTR_REGCOUNT
	.align		4
        /*0000*/ 	.byte	0x04, 0x2f
        /*0002*/ 	.short	(.L_15 - .L_14)
	.align		4
.L_14:
        /*0004*/ 	.word	index@(_ZN7cutlass13device_kernelINS_4gemm6kernel13GemmUniversalIN4cute5tupleIJiiiiEEENS1_10collective13CollectiveMmaINS1_34MainloopSm90TmaGmmaWarpSpecializedILi7ENS5_IJNS4_1CILi4EEENSA_ILi2EEENSA_ILi1EEEEEENS1_35KernelTmaWarpSpecializedCooperativeEEENS5_IJNSA_ILi256EEESH_NSA_ILi32EEEEEENS_6half_tENS5_IJlSD_lEEESK_SL_NS4_8TiledMMAINS4_8MMA_AtomIJNS4_4SM904GMMA26MMA_64x256x16_F32F16F16_SSILNSP_5MajorE0ELSR_0ELNSP_7ScaleInE1ELSS_1EEEEEENS4_6LayoutINS5_IJSC_SD_SD_EEENS5_IJSD_NSA_ILi0EEESX_EEEEENS5_IJNS4_10UnderscoreES10_S10_EEEEENS4_23SM90_TMA_LOAD_MULTICASTENS4_14ComposedLayoutINS4_7SwizzleILi2ELi4ELi3EEENS4_18smem_ptr_flag_bitsILi16EEENSV_INS5_IJNSA_ILi8EEESI_EEENS5_IJSI_SD_EEEEEEEvNS4_8identityES13_S1D_vS1E_EENS_8epilogue10collective6detail29Sm90TmaWarpSpecializedAdapterINS1H_15DefaultEpilogueISK_SL_SL_NS1G_6thread17LinearCombinationISK_Li1EffLNS1L_9ScaleType4KindE0ELNS_15FloatRoundStyleE2ESK_EENS1_15EpilogueDefaultEEEEEvvEEEEvNT_6ParamsE)
        /*0008*/ 	.word	0x000000a8


	//----- nvinfo : EIATTR_FRAME_SIZE
	.align		4
.L_15:
        /*000c*/ 	.byte	0x04, 0x11
        /*000e*/ 	.short	(.L_17 - .L_16)
	.align		4
.L_16:
        /*0010*/ 	.word	index@(_ZN7cutlass13device_kernelINS_4gemm6kernel13GemmUniversalIN4cute5tupleIJiiiiEEENS1_10collective13CollectiveMmaINS1_34MainloopSm90TmaGmmaWarpSpecializedILi7ENS5_IJNS4_1CILi4EEENSA_ILi2EEENSA_ILi1EEEEEENS1_35KernelTmaWarpSpecializedCooperativeEEENS5_IJNSA_ILi256EEESH_NSA_ILi32EEEEEENS_6half_tENS5_IJlSD_lEEESK_SL_NS4_8TiledMMAINS4_8MMA_AtomIJNS4_4SM904GMMA26MMA_64x256x16_F32F16F16_SSILNSP_5MajorE0ELSR_0ELNSP_7ScaleInE1ELSS_1EEEEEENS4_6LayoutINS5_IJSC_SD_SD_EEENS5_IJSD_NSA_ILi0EEESX_EEEEENS5_IJNS4_10UnderscoreES10_S10_EEEEENS4_23SM90_TMA_LOAD_MULTICASTENS4_14ComposedLayoutINS4_7SwizzleILi2ELi4ELi3EEENS4_18smem_ptr_flag_bitsILi16EEENSV_INS5_IJNSA_ILi8EEESI_EEENS5_IJSI_SD_EEEEEEEvNS4_8identityES13_S1D_vS1E_EENS_8epilogue10collective6detail29Sm90TmaWarpSpecializedAdapterINS1H_15DefaultEpilogueISK_SL_SL_NS1G_6thread17LinearCombinationISK_Li1EffLNS1L_9ScaleType4KindE0ELNS_15FloatRoundStyleE2ESK_EENS1_15EpilogueDefaultEEEEEvvEEEEvNT_6ParamsE)
        /*0014*/ 	.word	0x000004c0


	//----- nvinfo : EIATTR_MIN_STACK_SIZE
	.align		4
.L_17:
        /*0018*/ 	.byte	0x04, 0x12
        /*001a*/ 	.short	(.L_19 - .L_18)
	.align		4
.L_18:
        /*001c*/ 	.word	index@(_ZN7cutlass13device_kernelINS_4gemm6kernel13GemmUniversalIN4cute5tupleIJiiiiEEENS1_10collective13CollectiveMmaINS1_34MainloopSm90TmaGmmaWarpSpecializedILi7ENS5_IJNS4_1CILi4EEENSA_ILi2EEENSA_ILi1EEEEEENS1_35KernelTmaWarpSpecializedCooperativeEEENS5_IJNSA_ILi256EEESH_NSA_ILi32EEEEEENS_6half_tENS5_IJlSD_lEEESK_SL_NS4_8TiledMMAINS4_8MMA_AtomIJNS4_4SM904GMMA26MMA_64x256x16_F32F16F16_SSILNSP_5MajorE0ELSR_0ELNSP_7ScaleInE1ELSS_1EEEEEENS4_6LayoutINS5_IJSC_SD_SD_EEENS5_IJSD_NSA_ILi0EEESX_EEEEENS5_IJNS4_10UnderscoreES10_S10_EEEEENS4_23SM90_TMA_LOAD_MULTICASTENS4_14ComposedLayoutINS4_7SwizzleILi2ELi4ELi3EEENS4_18smem_ptr_flag_bitsILi16EEENSV_INS5_IJNSA_ILi8EEESI_EEENS5_IJSI_SD_EEEEEEEvNS4_8identityES13_S1D_vS1E_EENS_8epilogue10collective6detail29Sm90TmaWarpSpecializedAdapterINS1H_15DefaultEpilogueISK_SL_SL_NS1G_6thread17LinearCombinationISK_Li1EffLNS1L_9ScaleType4KindE0ELNS_15FloatRoundStyleE2ESK_EENS1_15EpilogueDefaultEEEEEvvEEEEvNT_6ParamsE)
        /*0020*/ 	.word	0x000004c0
.L_19:


//--------------------- .nv.compat                --------------------------
	.section	.nv.compat,"",@"SHT_CUDA_COMPAT_INFO"
	.align	4
        /*0000*/ 	.byte	0x02, 0x09, 0x01, 0x00, 0x02, 0x02, 0x04, 0x00, 0x02, 0x05, 0x05, 0x00, 0x03, 0x07, 0x01, 0x01
        /*0010*/ 	.byte	0x02, 0x03, 0x01, 0x00, 0x02, 0x06, 0x01, 0x00, 0x04, 0x0b, 0x08, 0x00, 0x00, 0x00, 0x00, 0x00
        /*0020*/ 	.byte	0x00, 0x00, 0x00, 0x00


//--------------------- .nv.info._ZN7cutlass13device_kernelINS_4gemm6kernel13GemmUniversalIN4cute5tupleIJiiiiEEENS1_10collective13CollectiveMmaINS1_34MainloopSm90TmaGmmaWarpSpecializedILi7ENS5_IJNS4_1CILi4EEENSA_ILi2EEENSA_ILi1EEEEEENS1_35KernelTmaWarpSpecializedCooperativeEEENS5_IJNSA_ILi256EEESH_NSA_ILi32EEEEEENS_6half_tENS5_IJlSD_lEEESK_SL_NS4_8TiledMMAINS4_8MMA_AtomIJNS4_4SM904GMMA26MMA_64x256x16_F32F16F16_SSILNSP_5MajorE0ELSR_0ELNSP_7ScaleInE1ELSS_1EEEEEENS4_6LayoutINS5_IJSC_SD_SD_EEENS5_IJSD_NSA_ILi0EEESX_EEEEENS5_IJNS4_10UnderscoreES10_S10_EEEEENS4_23SM90_TMA_LOAD_MULTICASTENS4_14ComposedLayoutINS4_7SwizzleILi2ELi4ELi3EEENS4_18smem_ptr_flag_bitsILi16EEENSV_INS5_IJNSA_ILi8EEESI_EEENS5_IJSI_SD_EEEEEEEvNS4_8identityES13_S1D_vS1E_EENS_8epilogue10collective6detail29Sm90TmaWarpSpecializedAdapterINS1H_15DefaultEpilogueISK_SL_SL_NS1G_6thread17LinearCombinationISK_Li1EffLNS1L_9ScaleType4KindE0ELNS_15FloatRoundStyleE2ESK_EENS1_15EpilogueDefaultEEEEEvvEEEEvNT_6ParamsE --------------------------
	.section	.nv.info._ZN7cutlass13device_kernelINS_4gemm6kernel13GemmUniversalIN4cute5tupleIJiiiiEEENS1_10collective13CollectiveMmaINS1_34MainloopSm90TmaGmmaWarpSpecializedILi7ENS5_IJNS4_1CILi4EEENSA_ILi2EEENSA_ILi1EEEEEENS1_35KernelTmaWarpSpecializedCooperativeEEENS5_IJNSA_ILi256EEESH_NSA_ILi32EEEEEENS_6half_tENS5_IJlSD_lEEESK_SL_NS4_8TiledMMAINS4_8MMA_AtomIJNS4_4SM904GMMA26MMA_64x256x16_F32F16F16_SSILNSP_5MajorE0ELSR_0ELNSP_7ScaleInE1ELSS_1EEEEEENS4_6LayoutINS5_IJSC_SD_SD_EEENS5_IJSD_NSA_ILi0EEESX_EEEEENS5_IJNS4_10UnderscoreES10_S10_EEEEENS4_23SM90_TMA_LOAD_MULTICASTENS4_14ComposedLayoutINS4_7SwizzleILi2ELi4ELi3EEENS4_18smem_ptr_flag_bitsILi16EEENSV_INS5_IJNSA_ILi8EEESI_EEENS5_IJSI_SD_EEEEEEEvNS4_8identityES13_S1D_vS1E_EENS_8epilogue10collective6detail29Sm90TmaWarpSpecializedAdapterINS1H_15DefaultEpilogueISK_SL_SL_NS1G_6thread17LinearCombinationISK_Li1EffLNS1L_9ScaleType4KindE0ELNS_15FloatRoundStyleE2ESK_EENS1_15EpilogueDefaultEEEEEvvEEEEvNT_6ParamsE,"",@"SHT_CUDA_INFO"
	.sectionflags	@""
	.align	4


	//----- nvinfo : EIATTR_CUDA_API_VERSION
	.align		4
        /*0000*/ 	.byte	0x04, 0x37
        /*0002*/ 	.short	(.L_21 - .L_20)
.L_20:
        /*0004*/ 	.word	0x00000082


	//----- nvinfo : EIATTR_KPARAM_INFO
	.align		4
.L_21:
        /*0008*/ 	.byte	0x04, 0x17
        /*000a*/ 	.short	(.L_23 - .L_22)
.L_22:
        /*000c*/ 	.word	0x00000000
        /*0010*/ 	.short	0x0000
        /*0012*/ 	.short	0x0070
        /*0014*/ 	.byte	0x00, 0xf0, 0x01, 0x10


	//----- nvinfo : EIATTR_SPARSE_MMA_MASK
	.align		4
.L_23:
        /*0018*/ 	.byte	0x03, 0x50
        /*001a*/ 	.short	0x0000


	//----- nvinfo : EIATTR_MAXREG_COUNT
	.align		4
        /*001c*/ 	.byte	0x03, 0x1b
        /*001e*/ 	.short	0x00a8


	//----- nvinfo : EIATTR_NUM_BARRIERS
	.align		4
        /*0020*/ 	.byte	0x02, 0x4c
        /*0022*/ 	.byte	0x01
	.zero		1


	//----- nvinfo : EIATTR_EXTERNS
	.align		4
        /*0024*/ 	.byte	0x04, 0x0f
        /*0026*/ 	.short	(.L_25 - .L_24)


	//   ....[0]....
	.align		4
.L_24:
        /*0028*/ 	.word	index@(__assertfail)


	//----- nvinfo : EIATTR_ANNOTATIONS
	.align		4
.L_25:
        /*002c*/ 	.byte	0x04, 0x55
        /*002e*/ 	.short	(.L_27 - .L_26)


	//   ....[0]....
.L_26:
        /*0030*/ 	.word	0x00000001
        /*0034*/ 	.byte	0x80, 0x0a, 0x00, 0x00, 0x01, 0x00, 0x00, 0x00, 0x90, 0x0a, 0x00, 0x00, 0x01, 0x00, 0x00, 0x00
        /* <DEDUP_REMOVED lines=380> */
        /*1804*/ 	.byte	0xa0, 0x71, 0x01, 0x00


	//----- nvinfo : EIATTR_MERCURY_ISA_VERSION
	.align		4
.L_27:
        /*1808*/ 	.byte	0x03, 0x5f
        /*180a*/ 	.short	0x0101


	//----- nvinfo : EIATTR_INT_WARP_WIDE_INSTR_OFFSETS
	.align		4
        /*180c*/ 	.byte	0x04, 0x31
        /*180e*/ 	.short	(.L_29 - .L_28)


	//   ....[0]....
.L_28:
        /*1810*/ 	.word	0x00000600


	//   ....[1]....
        /*1814*/ 	.word	0x00000610


	//   ....[2]....
        /*1818*/ 	.word	0x00000760


	//----- nvinfo : EIATTR_COOP_GROUP_MASK_REGIDS
	.align		4
.L_29:
        /*181c*/ 	.byte	0x04, 0x29
        /*181e*/ 	.short	(.L_31 - .L_30)


	//   ....[0]....
.L_30:
        /*1820*/ 	.word	0xffffffff


	//   ....[1]....
        /*1824*/ 	.word	0xffffffff


	//   ....[2]....
        /*1828*/ 	.word	0xffffffff


	//   ....[3]....
        /*182c*/ 	.word	0xffffffff


	//   ....[4]....
        /*1830*/ 	.word	0xffffffff


	//   ....[5]....
        /*1834*/ 	.word	0xffffffff


	//----- nvinfo : EIATTR_COOP_GROUP_INSTR_OFFSETS
	.align		4
.L_31:
        /*1838*/ 	.byte	0x04, 0x28
        /*183a*/ 	.short	(.L_33 - .L_32)


	//   ....[0]....
.L_32:
        /*183c*/ 	.word	0x00000070


	//   ....[1]....
        /*1840*/ 	.word	0x00000080


	//   ....[2]....
        /*1844*/ 	.word	0x000001a0


	//   ....[3]....
        /*1848*/ 	.word	0x00000430


	//   ....[4]....
        /*184c*/ 	.word	0x000008c0


	//   ....[5]....
        /*1850*/ 	.word	0x00001490


	//----- nvinfo : EIATTR_REG_RECONFIG
	.align		4
.L_33:
        /*1854*/ 	.byte	0x01, 0x54
	.zero		2


	//----- nvinfo : EIATTR_SYSCALL_OFFSETS
	.align		4
        /*1858*/ 	.byte	0x04, 0x46
        /*185a*/ 	.short	(.L_35 - .L_34)


	//   ....[0]....
.L_34:
        /*185c*/ 	.word	0x00001640


	//----- nvinfo : EIATTR_MBARRIER_INSTR_OFFSETS
	.align		4
.L_35:
        /*1860*/ 	.byte	0x04, 0x39
        /*1862*/ 	.short	(.L_37 - .L_36)


	//   ....[0]....
.L_36:
        /*1864*/ 	.word	0x00000320
        /*1868*/ 	.word	0x000000ff
        /*186c*/ 	.word	0x00000000
        /*1870*/ 	.short	0x0100
        /*1872*/ 	.byte	0x08
	.zero		1


	//   ....[1]....
        /*1874*/ 	.word	0x00000330
        /*1878*/ 	.word	0x000000ff
        /*187c*/ 	.word	0x00000038
        /*1880*/ 	.short	0x0100
        /*1882*/ 	.byte	0x08
	.zero		1


	//   ....[2]....
        /*1884*/ 	.word	0x00000340
        /*1888*/ 	.word	0x000000ff
        /*188c*/ 	.word	0x00000008
        /*1890*/ 	.short	0x0100
        /*1892*/ 	.byte	0x08
	.zero		1


	//   ....[3]....
        /*1894*/ 	.word	0x00000350
        /*1898*/ 	.word	0x000000ff
        /*189c*/ 	.word	0x00000040
        /*18a0*/ 	.short	0x0100
        /*18a2*/ 	.byte	0x08
	.zero		1


	//   ....[4]....
        /*18a4*/ 	.word	0x00000360
        /*18a8*/ 	.word	0x000000ff
        /*18ac*/ 	.word	0x00000010
        /*18b0*/ 	.short	0x0100
        /*18b2*/ 	.byte	0x08
	.zero		1


	//   ....[5]....
        /*18b4*/ 	.word	0x00000370
        /*18b8*/ 	.word	0x000000ff
        /*18bc*/ 	.word	0x00000048
        /*18c0*/ 	.short	0x0100
        /*18c2*/ 	.byte	0x08
	.zero		1


	//   ....[6]....
        /*18c4*/ 	.word	0x00000380
        /*18c8*/ 	.word	0x000000ff
        /*18cc*/ 	.word	0x00000018
        /*18d0*/ 	.short	0x0100
        /*18d2*/ 	.byte	0x08
	.zero		1


	//   ....[7]....
        /*18d4*/ 	.word	0x00000390
        /*18d8*/ 	.word	0x000000ff
        /*18dc*/ 	.word	0x00000050
        /*18e0*/ 	.short	0x0100
        /*18e2*/ 	.byte	0x08
	.zero		1


	//   ....[8]....
        /*18e4*/ 	.word	0x000003a0
        /*18e8*/ 	.word	0x000000ff
        /*18ec*/ 	.word	0x00000020
        /*18f0*/ 	.short	0x0100
        /*18f2*/ 	.byte	0x08
	.zero		1


	//   ....[9]....
        /*18f4*/ 	.word	0x000003b0
        /*18f8*/ 	.word	0x000000ff
        /*18fc*/ 	.word	0x00000058
        /*1900*/ 	.short	0x0100
        /*1902*/ 	.byte	0x08
	.zero		1


	//   ....[10]....
        /*1904*/ 	.word	0x000003c0
        /*1908*/ 	.word	0x000000ff
        /*190c*/ 	.word	0x00000028
        /*1910*/ 	.short	0x0100
        /*1912*/ 	.byte	0x08
	.zero		1


	//   ....[11]....
        /*1914*/ 	.word	0x000003d0
        /*1918*/ 	.word	0x000000ff
        /*191c*/ 	.word	0x00000060
        /*1920*/ 	.short	0x0100
        /*1922*/ 	.byte	0x08
	.zero		1


	//   ....[12]....
        /*1924*/ 	.word	0x000003e0
        /*1928*/ 	.word	0x000000ff
        /*192c*/ 	.word	0x00000030
        /*1930*/ 	.short	0x0100
        /*1932*/ 	.byte	0x08
	.zero		1


	//   ....[13]....
        /*1934*/ 	.word	0x000003f0
        /*1938*/ 	.word	0x000000ff
        /*193c*/ 	.word	0x00000068
        /*1940*/ 	.short	0x0100
        /*1942*/ 	.byte	0x08
	.zero		1


	//   ....[14]....
        /*1944*/ 	.word	0x000007d0
        /*1948*/ 	.word	0x000000ff
        /*194c*/ 	.word	0x00000080
        /*1950*/ 	.short	0x0100
        /*1952*/ 	.byte	0x06
	.zero		1


	//   ....[15]....
        /*1954*/ 	.word	0x00000830
        /*1958*/ 	.word	0x000000ff
        /*195c*/ 	.word	0x00000088
        /*1960*/ 	.short	0x0100
        /*1962*/ 	.byte	0x06
	.zero		1


	//   ....[16]....
        /*1964*/ 	.word	0x00001720
        /*1968*/ 	.word	0x00000004
        /*196c*/ 	.word	0x00000000
        /*1970*/ 	.short	0x010a
        /*1972*/ 	.byte	0x3f
	.zero		1


	//   ....[17]....
        /*1974*/ 	.word	0x00001760
        /*1978*/ 	.word	0x00000004
        /*197c*/ 	.word	0x00000000
        /*1980*/ 	.short	0x010a
        /*1982*/ 	.byte	0x3f
	.zero		1


	//   ....[18]....
        /*1984*/ 	.word	0x00002cf0
        /*1988*/ 	.word	0x00000005
        /*198c*/ 	.word	0x00000000
        /*1990*/ 	.short	0x010a
        /*1992*/ 	.byte	0x3f
	.zero		1


	//   ....[19]....
        /*1994*/ 	.word	0x00002d30
        /*1998*/ 	.word	0x00000005
        /*199c*/ 	.word	0x00000000
        /*19a0*/ 	.short	0x010a
        /*19a2*/ 	.byte	0x3f
	.zero		1


	//   ....[20]....
        /*19a4*/ 	.word	0x00004d50
        /*19a8*/ 	.word	0x00000005
        /*19ac*/ 	.word	0x00000000
        /*19b0*/ 	.short	0x0101
        /*19b2*/ 	.byte	0x3f
	.zero		1


	//   ....[21]....
        /*19b4*/ 	.word	0x00004f80
        /*19b8*/ 	.word	0x00000000
        /*19bc*/ 	.word	0x00000000
        /*19c0*/ 	.short	0x0101
        /*19c2*/ 	.byte	0x3f
	.zero		1


	//   ....[22]....
        /*19c4*/ 	.word	0x00016cb0
        /*19c8*/ 	.word	0x0000000a
        /*19cc*/ 	.word	0x00000038
        /*19d0*/ 	.short	0x010a
        /*19d2*/ 	.byte	0x3f
	.zero		1


	//   ....[23]....
        /*19d4*/ 	.word	0x000170b0
        /*19d8*/ 	.word	0x00000003
        /*19dc*/ 	.word	0x00000088
        /*19e0*/ 	.short	0x0101
        /*19e2*/ 	.byte	0x3f
	.zero		1


	//   ....[24]....
        /*19e4*/ 	.word	0x000178a0
        /*19e8*/ 	.word	0x00000005
        /*19ec*/ 	.word	0x00000000
        /*19f0*/ 	.short	0x010a
        /*19f2*/ 	.byte	0x3f
	.zero		1


	//   ....[25]....
        /*19f4*/ 	.word	0x00017930
        /*19f8*/ 	.word	0x00000007
        /*19fc*/ 	.word	0x00000000
        /*1a00*/ 	.short	0x010a
        /*1a02*/ 	.byte	0x3f
	.zero		1


	//   ....[26]....
        /*1a04*/ 	.word	0x000179c0
        /*1a08*/ 	.word	0x00000007
        /*1a0c*/ 	.word	0x00000000
        /*1a10*/ 	.short	0x010a
        /*1a12*/ 	.byte	0x3f
	.zero		1


	//   ....[27]....
        /*1a14*/ 	.word	0x00017a50
        /*1a18*/ 	.word	0x00000007
        /*1a1c*/ 	.word	0x00000000
        /*1a20*/ 	.short	0x010a
        /*1a22*/ 	.byte	0x3f
	.zero		1


	//   ....[28]....
        /*1a24*/ 	.word	0x00017ae0
        /*1a28*/ 	.word	0x00000007
        /*1a2c*/ 	.word	0x00000000
        /*1a30*/ 	.short	0x010a
        /*1a32*/ 	.byte	0x3f
	.zero		1


	//   ....[29]....
        /*1a34*/ 	.word	0x00017b70
        /*1a38*/ 	.word	0x00000007
        /*1a3c*/ 	.word	0x00000000
        /*1a40*/ 	.short	0x010a
        /*1a42*/ 	.byte	0x3f
	.zero		1


	//   ....[30]....
        /*1a44*/ 	.word	0x00017c00
        /*1a48*/ 	.word	0x00000003
        /*1a4c*/ 	.word	0x00000000
        /*1a50*/ 	.short	0x010a
        /*1a52*/ 	.byte	0x3f
	.zero		1


	//   ....[31]....
        /*1a54*/ 	.word	0x00017c60
        /*1a58*/ 	.word	0x00000004
        /*1a5c*/ 	.word	0x00000000
        /*1a60*/ 	.short	0x010a
        /*1a62*/ 	.byte	0x3f
	.zero		1


	//   ....[32]....
        /*1a64*/ 	.word	0x00017cb0
        /*1a68*/ 	.word	0x00000005
        /*1a6c*/ 	.word	0x00000000
        /*1a70*/ 	.short	0x010a
        /*1a72*/ 	.byte	0x3f
	.zero		1


	//   ....[33]....
        /*1a74*/ 	.word	0x00017d80
        /*1a78*/ 	.word	0x0000000a
        /*1a7c*/ 	.word	0x00000038
        /*1a80*/ 	.short	0x010a
        /*1a82*/ 	.byte	0x3f
	.zero		1


	//   ....[34]....
        /*1a84*/ 	.word	0x00017e50
        /*1a88*/ 	.word	0x00000005
        /*1a8c*/ 	.word	0x00000000
        /*1a90*/ 	.short	0x010a
        /*1a92*/ 	.byte	0x3f
	.zero		1


	//   ....[35]....
        /*1a94*/ 	.word	0x00017ea0
        /*1a98*/ 	.word	0x00000007
        /*1a9c*/ 	.word	0x00000000
        /*1aa0*/ 	.short	0x010a
        /*1aa2*/ 	.byte	0x3f
	.zero		1


	//   ....[36]....
        /*1aa4*/ 	.word	0x00017ef0
        /*1aa8*/ 	.word	0x00000007
        /*1aac*/ 	.word	0x00000000
        /*1ab0*/ 	.short	0x010a
        /*1ab2*/ 	.byte	0x3f
	.zero		1


	//   ....[37]....
        /*1ab4*/ 	.word	0x00017f40
        /*1ab8*/ 	.word	0x00000007
        /*1abc*/ 	.word	0x00000000
        /*1ac0*/ 	.short	0x010a
        /*1ac2*/ 	.byte	0x3f
	.zero		1


	//   ....[38]....
        /*1ac4*/ 	.word	0x00017f90
        /*1ac8*/ 	.word	0x00000007
        /*1acc*/ 	.word	0x00000000
        /*1ad0*/ 	.short	0x010a
        /*1ad2*/ 	.byte	0x3f
	.zero		1


	//   ....[39]....
        /*1ad4*/ 	.word	0x00017fe0
        /*1ad8*/ 	.word	0x00000007
        /*1adc*/ 	.word	0x00000000
        /*1ae0*/ 	.short	0x010a
        /*1ae2*/ 	.byte	0x3f
	.zero		1


	//----- nvinfo : EIATTR_NUM_MBARRIERS
	.align		4
.L_37:
        /*1ae4*/ 	.byte	0x03, 0x38
        /*1ae6*/ 	.short	0x0010


	//----- nvinfo : EIATTR_EXIT_INSTR_OFFSETS
	.align		4
        /*1ae8*/ 	.byte	0x04, 0x1c
        /*1aea*/ 	.short	(.L_39 - .L_38)


	//   ....[0]....
.L_38:
        /*1aec*/ 	.word	0x00000b20


	//   ....[1]....
        /*1af0*/ 	.word	0x000013b0


	//   ....[2]....
        /*1af4*/ 	.word	0x000161f0


	//   ....[3]....
        /*1af8*/ 	.word	0x00016810


	//   ....[4]....
        /*1afc*/ 	.word	0x00017c50


	//----- nvinfo : EIATTR_MAX_THREADS
	.align		4
.L_39:
        /*1b00*/ 	.byte	0x04, 0x05
        /*1b02*/ 	.short	(.L_41 - .L_40)
.L_40:
        /*1b04*/ 	.word	0x00000180
        /*1b08*/ 	.word	0x00000001
        /*1b0c*/ 	.word	0x00000001


	//----- nvinfo : EIATTR_CRS_STACK_SIZE
	.align		4
.L_41:
        /*1b10*/ 	.byte	0x04, 0x1e
        /*1b12*/ 	.short	(.L_43 - .L_42)
.L_42:
        /*1b14*/ 	.word	0x00000000


	//----- nvinfo : EIATTR_CBANK_PARAM_SIZE
	.align		4
.L_43:
        /*1b18*/ 	.byte	0x03, 0x19
        /*1b1a*/ 	.short	0x0470


	//----- nvinfo : EIATTR_PARAM_CBANK
	.align		4
        /*1b1c*/ 	.byte	0x04, 0x0a
        /*1b1e*/ 	.short	(.L_45 - .L_44)
	.align		4
.L_44:
        /*1b20*/ 	.word	index@(.nv.constant0._ZN7cutlass13device_kernelINS_4gemm6kernel13GemmUniversalIN4cute5tupleIJiiiiEEENS1_10collective13CollectiveMmaINS1_34MainloopSm90TmaGmmaWarpSpecializedILi7ENS5_IJNS4_1CILi4EEENSA_ILi2EEENSA_ILi1EEEEEENS1_35KernelTmaWarpSpecializedCooperativeEEENS5_IJNSA_ILi256EEESH_NSA_ILi32EEEEEENS_6half_tENS5_IJlSD_lEEESK_SL_NS4_8TiledMMAINS4_8MMA_AtomIJNS4_4SM904GMMA26MMA_64x256x16_F32F16F16_SSILNSP_5MajorE0ELSR_0ELNSP_7ScaleInE1ELSS_1EEEEEENS4_6LayoutINS5_IJSC_SD_SD_EEENS5_IJSD_NSA_ILi0EEESX_EEEEENS5_IJNS4_10UnderscoreES10_S10_EEEEENS4_23SM90_TMA_LOAD_MULTICASTENS4_14ComposedLayoutINS4_7SwizzleILi2ELi4ELi3EEENS4_18smem_ptr_flag_bitsILi16EEENSV_INS5_IJNSA_ILi8EEESI_EEENS5_IJSI_SD_EEEEEEEvNS4_8identityES13_S1D_vS1E_EENS_8epilogue10collective6detail29Sm90TmaWarpSpecializedAdapterINS1H_15DefaultEpilogueISK_SL_SL_NS1G_6thread17LinearCombinationISK_Li1EffLNS1L_9ScaleType4KindE0ELNS_15FloatRoundStyleE2ESK_EENS1_15EpilogueDefaultEEEEEvvEEEEvNT_6ParamsE)
        /*1b24*/ 	.short	0x0210
        /*1b26*/ 	.short	0x0470


	//----- nvinfo : EIATTR_SW_WAR
	.align		4
.L_45:
        /*1b28*/ 	.byte	0x04, 0x36
        /*1b2a*/ 	.short	(.L_47 - .L_46)
.L_46:
        /*1b2c*/ 	.word	0x00000008
.L_47:


//--------------------- .nv.callgraph             --------------------------
	.section	.nv.callgraph,"",@"SHT_CUDA_CALLGRAPH"
	.align	4
	.sectionentsize	8
	.align		4
        /*0000*/ 	.word	0x00000000
	.align		4
        /*0004*/ 	.word	0xffffffff
	.align		4
        /*0008*/ 	.word	index@(_ZN7cutlass13device_kernelINS_4gemm6kernel13GemmUniversalIN4cute5tupleIJiiiiEEENS1_10collective13CollectiveMmaINS1_34MainloopSm90TmaGmmaWarpSpecializedILi7ENS5_IJNS4_1CILi4EEENSA_ILi2EEENSA_ILi1EEEEEENS1_35KernelTmaWarpSpecializedCooperativeEEENS5_IJNSA_ILi256EEESH_NSA_ILi32EEEEEENS_6half_tENS5_IJlSD_lEEESK_SL_NS4_8TiledMMAINS4_8MMA_AtomIJNS4_4SM904GMMA26MMA_64x256x16_F32F16F16_SSILNSP_5MajorE0ELSR_0ELNSP_7ScaleInE1ELSS_1EEEEEENS4_6LayoutINS5_IJSC_SD_SD_EEENS5_IJSD_NSA_ILi0EEESX_EEEEENS5_IJNS4_10UnderscoreES10_S10_EEEEENS4_23SM90_TMA_LOAD_MULTICASTENS4_14ComposedLayoutINS4_7SwizzleILi2ELi4ELi3EEENS4_18smem_ptr_flag_bitsILi16EEENSV_INS5_IJNSA_ILi8EEESI_EEENS5_IJSI_SD_EEEEEEEvNS4_8identityES13_S1D_vS1E_EENS_8epilogue10collective6detail29Sm90TmaWarpSpecializedAdapterINS1H_15DefaultEpilogueISK_SL_SL_NS1G_6thread17LinearCombinationISK_Li1EffLNS1L_9ScaleType4KindE0ELNS_15FloatRoundStyleE2ESK_EENS1_15EpilogueDefaultEEEEEvvEEEEvNT_6ParamsE)
	.align		4
        /*000c*/ 	.word	index@(__assertfail)
	.align		4
        /*0010*/ 	.word	0x00000000
	.align		4
        /*0014*/ 	.word	0xfffffffe
	.align		4
        /*0018*/ 	.word	0x00000000
	.align		4
        /*001c*/ 	.word	0xfffffffd
	.align		4
        /*0020*/ 	.word	0x00000000
	.align		4
        /*0024*/ 	.word	0xfffffffc


//--------------------- .nv.constant4             --------------------------
	.section	.nv.constant4,"a",@progbits
	.align	8
	.align		8
.nv.constant4:
        /*0000*/ 	.dword	__assertfail
	.align		8
        /*0008*/ 	.dword	__unnamed_1
	.align		8
        /*0010*/ 	.dword	_ZN40_INTERNAL_26344c48_4_k_cu_062f51e8_244524cuda3std3__45__cpo5beginE
	.align		8
        /*0018*/ 	.dword	_ZN40_INTERNAL_26344c48_4_k_cu_062f51e8_244524cuda3std3__45__cpo3endE
	.align		8
        /*0020*/ 	.dword	_ZN40_INTERNAL_26344c48_4_k_cu_062f51e8_244524cuda3std3__45__cpo6cbeginE
	.align		8
        /*0028*/ 	.dword	_ZN40_INTERNAL_26344c48_4_k_cu_062f51e8_244524cuda3std3__45__cpo4cendE
	.align		8
        /*0030*/ 	.dword	_ZN40_INTERNAL_26344c48_4_k_cu_062f51e8_244524cuda3std3__442_GLOBAL__N__26344c48_4_k_cu_062f51e8_244526ignoreE
	.align		8
        /*0038*/ 	.dword	_ZN40_INTERNAL_26344c48_4_k_cu_062f51e8_244524cuda3std3__419piecewise_constructE
	.align		8
        /*0040*/ 	.dword	_ZN40_INTERNAL_26344c48_4_k_cu_062f51e8_244524cuda3std3__48in_placeE
	.align		8
        /*0048*/ 	.dword	_ZN40_INTERNAL_26344c48_4_k_cu_062f51e8_244524cuda3std6ranges3__45__cpo4swapE
	.align		8
        /*0050*/ 	.dword	_ZN40_INTERNAL_26344c48_4_k_cu_062f51e8_244524cuda3std6ranges3__45__cpo9iter_moveE
	.align		8
        /*0058*/ 	.dword	_ZN40_INTERNAL_26344c48_4_k_cu_062f51e8_244524cute7productE
	.align		8
        /*0060*/ 	.dword	_ZN40_INTERNAL_26344c48_4_k_cu_062f51e8_244524cute1_E
	.align		8
        /*0068*/ 	.dword	$str$22
	.align		8
        /*0070*/ 	.dword	$str$23


//--------------------- .text._ZN7cutlass13device_kernelINS_4gemm6kernel13GemmUniversalIN4cute5tupleIJiiiiEEENS1_10collective13CollectiveMmaINS1_34MainloopSm90TmaGmmaWarpSpecializedILi7ENS5_IJNS4_1CILi4EEENSA_ILi2EEENSA_ILi1EEEEEENS1_35KernelTmaWarpSpecializedCooperativeEEENS5_IJNSA_ILi256EEESH_NSA_ILi32EEEEEENS_6half_tENS5_IJlSD_lEEESK_SL_NS4_8TiledMMAINS4_8MMA_AtomIJNS4_4SM904GMMA26MMA_64x256x16_F32F16F16_SSILNSP_5MajorE0ELSR_0ELNSP_7ScaleInE1ELSS_1EEEEEENS4_6LayoutINS5_IJSC_SD_SD_EEENS5_IJSD_NSA_ILi0EEESX_EEEEENS5_IJNS4_10UnderscoreES10_S10_EEEEENS4_23SM90_TMA_LOAD_MULTICASTENS4_14ComposedLayoutINS4_7SwizzleILi2ELi4ELi3EEENS4_18smem_ptr_flag_bitsILi16EEENSV_INS5_IJNSA_ILi8EEESI_EEENS5_IJSI_SD_EEEEEEEvNS4_8identityES13_S1D_vS1E_EENS_8epilogue10collective6detail29Sm90TmaWarpSpecializedAdapterINS1H_15DefaultEpilogueISK_SL_SL_NS1G_6thread17LinearCombinationISK_Li1EffLNS1L_9ScaleType4KindE0ELNS_15FloatRoundStyleE2ESK_EENS1_15EpilogueDefaultEEEEEvvEEEEvNT_6ParamsE --------------------------
	.section	.text._ZN7cutlass13device_kernelINS_4gemm6kernel13GemmUniversalIN4cute5tupleIJiiiiEEENS1_10collective13CollectiveMmaINS1_34MainloopSm90TmaGmmaWarpSpecializedILi7ENS5_IJNS4_1CILi4EEENSA_ILi2EEENSA_ILi1EEEEEENS1_35KernelTmaWarpSpecializedCooperativeEEENS5_IJNSA_ILi256EEESH_NSA_ILi32EEEEEENS_6half_tENS5_IJlSD_lEEESK_SL_NS4_8TiledMMAINS4_8MMA_AtomIJNS4_4SM904GMMA26MMA_64x256x16_F32F16F16_SSILNSP_5MajorE0ELSR_0ELNSP_7ScaleInE1ELSS_1EEEEEENS4_6LayoutINS5_IJSC_SD_SD_EEENS5_IJSD_NSA_ILi0EEESX_EEEEENS5_IJNS4_10UnderscoreES10_S10_EEEEENS4_23SM90_TMA_LOAD_MULTICASTENS4_14ComposedLayoutINS4_7SwizzleILi2ELi4ELi3EEENS4_18smem_ptr_flag_bitsILi16EEENSV_INS5_IJNSA_ILi8EEESI_EEENS5_IJSI_SD_EEEEEEEvNS4_8identityES13_S1D_vS1E_EENS_8epilogue10collective6detail29Sm90TmaWarpSpecializedAdapterINS1H_15DefaultEpilogueISK_SL_SL_NS1G_6thread17LinearCombinationISK_Li1EffLNS1L_9ScaleType4KindE0ELNS_15FloatRoundStyleE2ESK_EENS1_15EpilogueDefaultEEEEEvvEEEEvNT_6ParamsE,"ax",@progbits
	.align	128
.text._ZN7cutlass13device_kernelINS_4gemm6kernel13GemmUniversalIN4cute5tupleIJiiiiEEENS1_10collective13CollectiveMmaINS1_34MainloopSm90TmaGmmaWarpSpecializedILi7ENS5_IJNS4_1CILi4EEENSA_ILi2EEENSA_ILi1EEEEEENS1_35KernelTmaWarpSpecializedCooperativeEEENS5_IJNSA_ILi256EEESH_NSA_ILi32EEEEEENS_6half_tENS5_IJlSD_lEEESK_SL_NS4_8TiledMMAINS4_8MMA_AtomIJNS4_4SM904GMMA26MMA_64x256x16_F32F16F16_SSILNSP_5MajorE0ELSR_0ELNSP_7ScaleInE1ELSS_1EEEEEENS4_6LayoutINS5_IJSC_SD_SD_EEENS5_IJSD_NSA_ILi0EEESX_EEEEENS5_IJNS4_10UnderscoreES10_S10_EEEEENS4_23SM90_TMA_LOAD_MULTICASTENS4_14ComposedLayoutINS4_7SwizzleILi2ELi4ELi3EEENS4_18smem_ptr_flag_bitsILi16EEENSV_INS5_IJNSA_ILi8EEESI_EEENS5_IJSI_SD_EEEEEEEvNS4_8identityES13_S1D_vS1E_EENS_8epilogue10collective6detail29Sm90TmaWarpSpecializedAdapterINS1H_15DefaultEpilogueISK_SL_SL_NS1G_6thread17LinearCombinationISK_Li1EffLNS1L_9ScaleType4KindE0ELNS_15FloatRoundStyleE2ESK_EENS1_15EpilogueDefaultEEEEEvvEEEEvNT_6ParamsE:
        .type           _ZN7cutlass13device_kernelINS_4gemm6kernel13GemmUniversalIN4cute5tupleIJiiiiEEENS1_10collective13CollectiveMmaINS1_34MainloopSm90TmaGmmaWarpSpecializedILi7ENS5_IJNS4_1CILi4EEENSA_ILi2EEENSA_ILi1EEEEEENS1_35KernelTmaWarpSpecializedCooperativeEEENS5_IJNSA_ILi256EEESH_NSA_ILi32EEEEEENS_6half_tENS5_IJlSD_lEEESK_SL_NS4_8TiledMMAINS4_8MMA_AtomIJNS4_4SM904GMMA26MMA_64x256x16_F32F16F16_SSILNSP_5MajorE0ELSR_0ELNSP_7ScaleInE1ELSS_1EEEEEENS4_6LayoutINS5_IJSC_SD_SD_EEENS5_IJSD_NSA_ILi0EEESX_EEEEENS5_IJNS4_10UnderscoreES10_S10_EEEEENS4_23SM90_TMA_LOAD_MULTICASTENS4_14ComposedLayoutINS4_7SwizzleILi2ELi4ELi3EEENS4_18smem_ptr_flag_bitsILi16EEENSV_INS5_IJNSA_ILi8EEESI_EEENS5_IJSI_SD_EEEEEEEvNS4_8identityES13_S1D_vS1E_EENS_8epilogue10collective6detail29Sm90TmaWarpSpecializedAdapterINS1H_15DefaultEpilogueISK_SL_SL_NS1G_6thread17LinearCombinationISK_Li1EffLNS1L_9ScaleType4KindE0ELNS_15FloatRoundStyleE2ESK_EENS1_15EpilogueDefaultEEEEEvvEEEEvNT_6ParamsE,@function
        .size           _ZN7cutlass13device_kernelINS_4gemm6kernel13GemmUniversalIN4cute5tupleIJiiiiEEENS1_10collective13CollectiveMmaINS1_34MainloopSm90TmaGmmaWarpSpecializedILi7ENS5_IJNS4_1CILi4EEENSA_ILi2EEENSA_ILi1EEEEEENS1_35KernelTmaWarpSpecializedCooperativeEEENS5_IJNSA_ILi256EEESH_NSA_ILi32EEEEEENS_6half_tENS5_IJlSD_lEEESK_SL_NS4_8TiledMMAINS4_8MMA_AtomIJNS4_4SM904GMMA26MMA_64x256x16_F32F16F16_SSILNSP_5MajorE0ELSR_0ELNSP_7ScaleInE1ELSS_1EEEEEENS4_6LayoutINS5_IJSC_SD_SD_EEENS5_IJSD_NSA_ILi0EEESX_EEEEENS5_IJNS4_10UnderscoreES10_S10_EEEEENS4_23SM90_TMA_LOAD_MULTICASTENS4_14ComposedLayoutINS4_7SwizzleILi2ELi4ELi3EEENS4_18smem_ptr_flag_bitsILi16EEENSV_INS5_IJNSA_ILi8EEESI_EEENS5_IJSI_SD_EEEEEEEvNS4_8identityES13_S1D_vS1E_EENS_8epilogue10collective6detail29Sm90TmaWarpSpecializedAdapterINS1H_15DefaultEpilogueISK_SL_SL_NS1G_6thread17LinearCombinationISK_Li1EffLNS1L_9ScaleType4KindE0ELNS_15FloatRoundStyleE2ESK_EENS1_15EpilogueDefaultEEEEEvvEEEEvNT_6ParamsE,(.L_x_587 - _ZN7cutlass13device_kernelINS_4gemm6kernel13GemmUniversalIN4cute5tupleIJiiiiEEENS1_10collective13CollectiveMmaINS1_34MainloopSm90TmaGmmaWarpSpecializedILi7ENS5_IJNS4_1CILi4EEENSA_ILi2EEENSA_ILi1EEEEEENS1_35KernelTmaWarpSpecializedCooperativeEEENS5_IJNSA_ILi256EEESH_NSA_ILi32EEEEEENS_6half_tENS5_IJlSD_lEEESK_SL_NS4_8TiledMMAINS4_8MMA_AtomIJNS4_4SM904GMMA26MMA_64x256x16_F32F16F16_SSILNSP_5MajorE0ELSR_0ELNSP_7ScaleInE1ELSS_1EEEEEENS4_6LayoutINS5_IJSC_SD_SD_EEENS5_IJSD_NSA_ILi0EEESX_EEEEENS5_IJNS4_10UnderscoreES10_S10_EEEEENS4_23SM90_TMA_LOAD_MULTICASTENS4_14ComposedLayoutINS4_7SwizzleILi2ELi4ELi3EEENS4_18smem_ptr_flag_bitsILi16EEENSV_INS5_IJNSA_ILi8EEESI_EEENS5_IJSI_SD_EEEEEEEvNS4_8identityES13_S1D_vS1E_EENS_8epilogue10collective6detail29Sm90TmaWarpSpecializedAdapterINS1H_15DefaultEpilogueISK_SL_SL_NS1G_6thread17LinearCombinationISK_Li1EffLNS1L_9ScaleType4KindE0ELNS_15FloatRoundStyleE2ESK_EENS1_15EpilogueDefaultEEEEEvvEEEEvNT_6ParamsE)
        .other          _ZN7cutlass13device_kernelINS_4gemm6kernel13GemmUniversalIN4cute5tupleIJiiiiEEENS1_10collective13CollectiveMmaINS1_34MainloopSm90TmaGmmaWarpSpecializedILi7ENS5_IJNS4_1CILi4EEENSA_ILi2EEENSA_ILi1EEEEEENS1_35KernelTmaWarpSpecializedCooperativeEEENS5_IJNSA_ILi256EEESH_NSA_ILi32EEEEEENS_6half_tENS5_IJlSD_lEEESK_SL_NS4_8TiledMMAINS4_8MMA_AtomIJNS4_4SM904GMMA26MMA_64x256x16_F32F16F16_SSILNSP_5MajorE0ELSR_0ELNSP_7ScaleInE1ELSS_1EEEEEENS4_6LayoutINS5_IJSC_SD_SD_EEENS5_IJSD_NSA_ILi0EEESX_EEEEENS5_IJNS4_10UnderscoreES10_S10_EEEEENS4_23SM90_TMA_LOAD_MULTICASTENS4_14ComposedLayoutINS4_7SwizzleILi2ELi4ELi3EEENS4_18smem_ptr_flag_bitsILi16EEENSV_INS5_IJNSA_ILi8EEESI_EEENS5_IJSI_SD_EEEEEEEvNS4_8identityES13_S1D_vS1E_EENS_8epilogue10collective6detail29Sm90TmaWarpSpecializedAdapterINS1H_15DefaultEpilogueISK_SL_SL_NS1G_6thread17LinearCombinationISK_Li1EffLNS1L_9ScaleType4KindE0ELNS_15FloatRoundStyleE2ESK_EENS1_15EpilogueDefaultEEEEEvvEEEEvNT_6ParamsE,@"STO_CUDA_ENTRY STV_DEFAULT"
_ZN7cutlass13device_kernelINS_4gemm6kernel13GemmUniversalIN4cute5tupleIJiiiiEEENS1_10collective13CollectiveMmaINS1_34MainloopSm90TmaGmmaWarpSpecializedILi7ENS5_IJNS4_1CILi4EEENSA_ILi2EEENSA_ILi1EEEEEENS1_35KernelTmaWarpSpecializedCooperativeEEENS5_IJNSA_ILi256EEESH_NSA_ILi32EEEEEENS_6half_tENS5_IJlSD_lEEESK_SL_NS4_8TiledMMAINS4_8MMA_AtomIJNS4_4SM904GMMA26MMA_64x256x16_F32F16F16_SSILNSP_5MajorE0ELSR_0ELNSP_7ScaleInE1ELSS_1EEEEEENS4_6LayoutINS5_IJSC_SD_SD_EEENS5_IJSD_NSA_ILi0EEESX_EEEEENS5_IJNS4_10UnderscoreES10_S10_EEEEENS4_23SM90_TMA_LOAD_MULTICASTENS4_14ComposedLayoutINS4_7SwizzleILi2ELi4ELi3EEENS4_18smem_ptr_flag_bitsILi16EEENSV_INS5_IJNSA_ILi8EEESI_EEENS5_IJSI_SD_EEEEEEEvNS4_8identityES13_S1D_vS1E_EENS_8epilogue10collective6detail29Sm90TmaWarpSpecializedAdapterINS1H_15DefaultEpilogueISK_SL_SL_NS1G_6thread17LinearCombinationISK_Li1EffLNS1L_9ScaleType4KindE0ELNS_15FloatRoundStyleE2ESK_EENS1_15EpilogueDefaultEEEEEvvEEEEvNT_6ParamsE:
[----:B------:R-:W0:Y:S02]  /*0000*/  LDC R1, c[0x0][0x28] ;  /* 0x00000a00ff017b82 */ /* 0x000e240000000800 */
[----:B0-----:R-:W-:Y:S01]  /*0010*/  VIADD R1, R1, 0xfffffb40 ;  /* 0xfffffb4001017836 */ /* 0x001fe20000000000 */
[----:B------:R-:W0:Y:S01]  /*0020*/  S2R R4, SR_TID.X ;  /* 0x0000000000047919 */ /* 0x000e220000002100 */
[----:B------:R-:W-:Y:S01]  /*0030*/  ELECT P0, URZ, PT ;  /* 0x00000000003f782f */ /* 0x000fe20003800000 */
[----:B------:R-:W-:Y:S01]  /*0040*/  BSSY B0, `(.L_x_0) ;  /* 0x0000015000007945 */ /* 0x000fe20003800000 */
[--C-:B0-----:R-:W-:Y:S02]  /*0050*/  SHF.R.U32.HI R0, RZ, 0x5, R4.reuse ;  /* 0x00000005ff007819 */ /* 0x101fe40000011604 */
[----:B------:R-:W-:-:S03]  /*0060*/  SHF.R.U32.HI R2, RZ, 0x7, R4 ;  /* 0x00000007ff027819 */ /* 0x000fc60000011604 */
[----:B------:R-:W0:Y:S04]  /*0070*/  SHFL.IDX PT, R3, R0, RZ, 0x1f ;  /* 0x00001fff00037589 */ /* 0x000e2800000e0000 */
[----:B------:R-:W1:Y:S01]  /*0080*/  SHFL.IDX PT, R2, R2, RZ, 0x1f ;  /* 0x00001fff02027589 */ /* 0x000e6200000e0000 */
[----:B0-----:R-:W-:Y:S02]  /*0090*/  R2UR UR9, R3 ;  /* 0x00000000030972ca */ /* 0x001fe400000e0000 */
[----:B-1----:R-:W-:-:S11]  /*00a0*/  R2UR UR5, R2 ;  /* 0x00000000020572ca */ /* 0x002fd600000e0000 */
[----:B------:R-:W-:Y:S02]  /*00b0*/  USHF.R.S32.HI UR4, URZ, 0x1f, UR9 ;  /* 0x0000001f3f047899 */ /* 0x000fe40008011409 */
[----:B------:R-:W-:Y:S02]  /*00c0*/  ISETP.NE.OR P0, PT, RZ, UR9, !P0 ;  /* 0x00000009ff007c0c */ /* 0x000fe4000c705670 */
[----:B------:R-:W-:-:S04]  /*00d0*/  ULEA.HI UR4, UR4, UR9, URZ, 0x2 ;  /* 0x0000000904047291 */ /* 0x000fc8000f8f103f */
[----:B------:R-:W-:-:S04]  /*00e0*/  ULOP3.LUT UR4, UR4, 0xfffffffc, URZ, 0xc0, !UPT ;  /* 0xfffffffc04047892 */ /* 0x000fc8000f8ec03f */
[----:B------:R-:W-:-:S03]  /*00f0*/  UIADD3 UR9, UR9, -UR4, URZ ;  /* 0x8000000409097290 */ /* 0x000fc6000fffe03f */
[----:B------:R-:W-:Y:S09]  /*0100*/  @P0 BRA `(.L_x_1) ;  /* 0x0000000000200947 */ /* 0x000ff20003800000 */
[----:B------:R-:W-:Y:S02]  /*0110*/  ULDC.64 UR6, c[0x0][0x198] ;  /* 0x0000660000067ab9 */ /* 0x000fe40000000a00 */
[----:B------:R-:W-:Y:S02]  /*0120*/  UIADD3 UR10, UP0, UR6, 0xf0, URZ ;  /* 0x000000f0060a7890 */ /* 0x000fe4000ff1e03f */
[----:B------:R-:W-:Y:S02]  /*0130*/  UIADD3 UR6, UP1, UR6, 0x1f0, URZ ;  /* 0x000001f006067890 */ /* 0x000fe4000ff3e03f */
[----:B------:R-:W-:Y:S02]  /*0140*/  UIADD3.X UR11, URZ, UR7, URZ, UP0, !UPT ;  /* 0x000000073f0b7290 */ /* 0x000fe400087fe43f */
[----:B------:R-:W-:-:S07]  /*0150*/  UIADD3.X UR7, URZ, UR7, URZ, UP1, !UPT ;  /* 0x000000073f077290 */ /* 0x000fce0008ffe43f */
[----:B------:R0:W-:Y:S02]  /*0160*/  UTMACCTL.PF [UR10] ;  /* 0x000000000a0079b9 */ /* 0x0001e40008040000 */
[----:B------:R0:W-:Y:S02]  /*0170*/  UTMACCTL.PF [UR6] ;  /* 0x00000000060079b9 */ /* 0x0001e40008040000 */
[----:B0-----:R-:W-:Y:S01]  /*0180*/  NOP ;  /* 0x0000000000007918 */ /* 0x001fe20000000000 */
.L_x_1:
[----:B------:R-:W-:Y:S05]  /*0190*/  BSYNC B0 ;  /* 0x0000000000007941 */ /* 0x000fea0003800000 */
.L_x_0:
[----:B------:R-:W0:Y:S01]  /*01a0*/  SHFL.IDX PT, R2, R0, RZ, 0x1f ;  /* 0x00001fff00027589 */ /* 0x000e2200000e0000 */
[----:B------:R-:W-:Y:S01]  /*01b0*/  UISETP.NE.AND UP0, UPT, UR9, 0x3, UPT ;  /* 0x000000030900788c */ /* 0x000fe2000bf05270 */
[----:B------:R-:W-:Y:S01]  /*01c0*/  ISETP.NE.AND P1, PT, RZ, UR5, PT ;  /* 0x00000005ff007c0c */ /* 0x000fe2000bf25270 */
[----:B------:R-:W-:Y:S02]  /*01d0*/  UIADD3 UR16, UR5, -0x1, URZ ;  /* 0xffffffff05107890 */ /* 0x000fe4000fffe03f */
[----:B------:R-:W-:Y:S02]  /*01e0*/  UISETP.EQ.OR UP0, UPT, UR9, URZ, !UP0 ;  /* 0x0000003f0900728c */ /* 0x000fe4000c702670 */
[----:B------:R-:W-:Y:S02]  /*01f0*/  UISETP.GE.U32.AND UP1, UPT, UR16, 0x2, UPT ;  /* 0x000000021000788c */ /* 0x000fe4000bf26070 */
[----:B------:R-:W-:-:S04]  /*0200*/  UISETP.EQ.AND UP0, UPT, UR5, URZ, UP0 ;  /* 0x0000003f0500728c */ /* 0x000fc80008702270 */
[----:B------:R-:W-:-:S04]  /*0210*/  USEL UR40, URZ, 0x1, !UP0 ;  /* 0x000000013f287887 */ /* 0x000fc8000c000000 */
[----:B------:R-:W-:Y:S01]  /*0220*/  USEL UR40, UR40, 0x2, UP1 ;  /* 0x0000000228287887 */ /* 0x000fe20008800000 */
[----:B0-----:R-:W-:-:S13]  /*0230*/  ISETP.NE.AND P0, PT, R2, RZ, PT ;  /* 0x000000ff0200720c */ /* 0x001fda0003f05270 */
[----:B------:R-:W-:Y:S05]  /*0240*/  @P0 BRA `(.L_x_2) ;  /* 0x0000000000700947 */ /* 0x000fea0003800000 */
[----:B------:R-:W0:Y:S01]  /*0250*/  S2UR UR8, SR_CgaCtaId ;  /* 0x00000000000879c3 */ /* 0x000e220000008800 */
[----:B------:R-:W-:Y:S01]  /*0260*/  UMOV UR4, 0x400 ;  /* 0x0000040000047882 */ /* 0x000fe20000000000 */
[----:B------:R-:W-:Y:S01]  /*0270*/  UMOV UR5, 0x1 ;  /* 0x0000000100057882 */ /* 0x000fe20000000000 */
[----:B------:R-:W-:Y:S01]  /*0280*/  UMOV UR6, 0xa ;  /* 0x0000000a00067882 */ /* 0x000fe20000000000 */
[----:B------:R-:W-:Y:S01]  /*0290*/  ELECT P0, URZ, PT ;  /* 0x00000000003f782f */ /* 0x000fe20003800000 */
[----:B------:R-:W-:-:S04]  /*02a0*/  UIADD3 UR6, -UR6, 0x100000, URZ ;  /* 0x0010000006067890 */ /* 0x000fc8000fffe13f */
[----:B------:R-:W-:Y:S02]  /*02b0*/  USHF.L.U32 UR7, UR6, 0xb, URZ ;  /* 0x0000000b06077899 */ /* 0x000fe4000800063f */
[----:B------:R-:W-:Y:S02]  /*02c0*/  USHF.L.U32 UR6, UR6, 0x1, URZ ;  /* 0x0000000106067899 */ /* 0x000fe4000800063f */
[----:B0-----:R-:W-:Y:S02]  /*02d0*/  ULEA UR8, UR8, UR4, 0x18 ;  /* 0x0000000408087291 */ /* 0x001fe4000f8ec03f */
[----:B------:R-:W-:-:S04]  /*02e0*/  UIADD3 UR4, -UR5, 0x100000, URZ ;  /* 0x0010000005047890 */ /* 0x000fc8000fffe13f */
[----:B------:R-:W-:Y:S02]  /*02f0*/  USHF.L.U32 UR5, UR4, 0xb, URZ ;  /* 0x0000000b04057899 */ /* 0x000fe4000800063f */
[----:B------:R-:W-:Y:S01]  /*0300*/  USHF.L.U32 UR4, UR4, 0x1, URZ ;  /* 0x0000000104047899 */ /* 0x000fe2000800063f */
[----:B------:R-:W0:Y:S11]  /*0310*/  FENCE.VIEW.ASYNC.S ;  /* 0x00000000000073c6 */ /* 0x000e360000000000 */
[----:B0-----:R0:W1:Y:S01]  /*0320*/  SYNCS.EXCH.64 URZ, [UR8], UR4 ;  /* 0x00000004083f75b2 */ /* 0x0010620008000100 */
[----:B------:R0:W2:Y:S01]  /*0330*/  SYNCS.EXCH.64 URZ, [UR8+0x38], UR6 ;  /* 0x00003806083f75b2 */ /* 0x0000a20008000100 */
[----:B------:R0:W3:Y:S01]  /*0340*/  SYNCS.EXCH.64 URZ, [UR8+0x8], UR4 ;  /* 0x00000804083f75b2 */ /* 0x0000e20008000100 */
[----:B------:R0:W4:Y:S01]  /*0350*/  SYNCS.EXCH.64 URZ, [UR8+0x40], UR6 ;  /* 0x00004006083f75b2 */ /* 0x0001220008000100 */
[----:B------:R0:W0:Y:S01]  /*0360*/  SYNCS.EXCH.64 URZ, [UR8+0x10], UR4 ;  /* 0x00001004083f75b2 */ /* 0x0000220008000100 */
        /* <DEDUP_REMOVED lines=9> */
[----:B------:R-:W-:Y:S01]  /*0400*/  NOP ;  /* 0x0000000000007918 */ /* 0x000fe20000000000 */
.L_x_2:
[----:B------:R-:W5:Y:S01]  /*0410*/  S2UR UR13, SR_CTAID.X ;  /* 0x00000000000d79c3 */ /* 0x000f620000002500 */
[----:B------:R-:W-:Y:S01]  /*0420*/  SHF.R.S32.HI R3, RZ, 0x1f, R4 ;  /* 0x0000001fff037819 */ /* 0x000fe20000011404 */
[----:B------:R-:W1:Y:S01]  /*0430*/  SHFL.IDX PT, R0, R0, RZ, 0x1f ;  /* 0x00001fff00007589 */ /* 0x000e6200000e0000 */
[----:B0-----:R-:W-:Y:S01]  /*0440*/  ULDC UR4, c[0x0][0x150] ;  /* 0x0000540000047ab9 */ /* 0x001fe20000000800 */
[----:B------:R-:W-:Y:S02]  /*0450*/  ELECT P0, URZ, PT ;  /* 0x00000000003f782f */ /* 0x000fe40003800000 */
[----:B------:R-:W-:Y:S01]  /*0460*/  LEA.HI R3, R3, R4, RZ, 0x7 ;  /* 0x0000000403037211 */ /* 0x000fe200078f38ff */
[----:B------:R-:W-:Y:S01]  /*0470*/  ULDC UR5, c[0x0][0x154] ;  /* 0x0000550000057ab9 */ /* 0x000fe20000000800 */
[----:B------:R-:W-:Y:S01]  /*0480*/  SHF.R.S32.HI R7, RZ, 0x1f, R2 ;  /* 0x0000001fff077819 */ /* 0x000fe20000011402 */
[----:B------:R-:W0:Y:S01]  /*0490*/  S2UR UR10, SR_CTAID.Y ;  /* 0x00000000000a79c3 */ /* 0x000e220000002600 */
[----:B------:R-:W-:Y:S01]  /*04a0*/  LOP3.LUT R3, R3, 0xffffff80, RZ, 0xc0, !PT ;  /* 0xffffff8003037812 */ /* 0x000fe200078ec0ff */
[----:B------:R-:W-:Y:S01]  /*04b0*/  ULDC UR8, c[0x0][0x144] ;  /* 0x0000510000087ab9 */ /* 0x000fe20000000800 */
[----:B------:R-:W-:Y:S01]  /*04c0*/  LEA.HI R7, R7, R2, RZ, 0x2 ;  /* 0x0000000207077211 */ /* 0x000fe200078f10ff */
[----:B------:R-:W-:Y:S01]  /*04d0*/  NOP ;  /* 0x0000000000007918 */ /* 0x000fe20000000000 */
[----:B------:R-:W-:Y:S01]  /*04e0*/  NOP ;  /* 0x0000000000007918 */ /* 0x000fe20000000000 */
[----:B------:R-:W-:Y:S01]  /*04f0*/  IMAD.IADD R3, R4, 0x1, -R3 ;  /* 0x0000000104037824 */ /* 0x000fe200078e0a03 */
[----:B------:R-:W-:Y:S01]  /*0500*/  LOP3.LUT R7, R7, 0x3ffffffc, RZ, 0xc0, !PT ;  /* 0x3ffffffc07077812 */ /* 0x000fe200078ec0ff */
[----:B------:R-:W-:Y:S01]  /*0510*/  ULDC UR11, c[0x0][0x148] ;  /* 0x00005200000b7ab9 */ /* 0x000fe20000000800 */
[----:B------:R-:W-:-:S02]  /*0520*/  IMAD.MOV.U32 R17, RZ, RZ, 0x1 ;  /* 0x00000001ff117424 */ /* 0x000fc400078e00ff */
[----:B------:R-:W-:Y:S01]  /*0530*/  SHF.R.S32.HI R4, RZ, 0x1f, R3 ;  /* 0x0000001fff047819 */ /* 0x000fe20000011403 */
[----:B------:R-:W-:-:S03]  /*0540*/  IMAD.IADD R7, R2, 0x1, -R7 ;  /* 0x0000000102077824 */ /* 0x000fc600078e0a07 */
[----:B------:R-:W-:Y:S02]  /*0550*/  LEA.HI R4, R4, R3, RZ, 0x3 ;  /* 0x0000000304047211 */ /* 0x000fe400078f18ff */
[----:B-----5:R-:W-:Y:S02]  /*0560*/  I2FP.F32.U32 R5, UR13 ;  /* 0x0000000d00057c45 */ /* 0x020fe40008201000 */
[----:B-1----:R-:W-:-:S03]  /*0570*/  ISETP.NE.OR P0, PT, R0, RZ, !P0 ;  /* 0x000000ff0000720c */ /* 0x002fc60004705670 */
[----:B------:R-:W-:Y:S01]  /*0580*/  FMUL R6, R5, UR4 ;  /* 0x0000000405067c20 */ /* 0x000fe20008400000 */
[--C-:B------:R-:W-:Y:S02]  /*0590*/  SHF.R.S32.HI R5, RZ, 0x3, R4.reuse ;  /* 0x00000003ff057819 */ /* 0x100fe40000011404 */
[----:B------:R-:W-:Y:S02]  /*05a0*/  SHF.R.S32.HI R4, RZ, 0x1f, R4 ;  /* 0x0000001fff047819 */ /* 0x000fe40000011404 */
[----:B0-----:R-:W-:Y:S01]  /*05b0*/  I2FP.F32.U32 R0, UR10 ;  /* 0x0000000a00007c45 */ /* 0x001fe20008201000 */
[----:B------:R-:W0:Y:S01]  /*05c0*/  F2I.U32.TRUNC.NTZ R6, R6 ;  /* 0x0000000600067305 */ /* 0x000e22000020f000 */
[----:B------:R-:W-:-:S03]  /*05d0*/  LEA.HI R4, R4, R5, RZ, 0x2 ;  /* 0x0000000504047211 */ /* 0x000fc600078f10ff */
[----:B------:R-:W-:Y:S01]  /*05e0*/  FMUL R0, R0, UR5 ;  /* 0x0000000500007c20 */ /* 0x000fe20008400000 */
[----:B------:R-:W-:Y:S01]  /*05f0*/  LOP3.LUT R4, R4, 0xfffffffc, RZ, 0xc0, !PT ;  /* 0xfffffffc04047812 */ /* 0x000fe200078ec0ff */
[----:B------:R-:W-:Y:S01]  /*0600*/  VOTEU.ALL UP0, P0 ;  /* 0x00000000003f7886 */ /* 0x000fe20000000000 */
[----:B------:R-:W-:-:S03]  /*0610*/  VOTEU.ALL UP1, P0 ;  /* 0x00000000003f7886 */ /* 0x000fc60000020000 */
[----:B------:R-:W-:Y:S01]  /*0620*/  IMAD.IADD R4, R5, 0x1, -R4 ;  /* 0x0000000105047824 */ /* 0x000fe200078e0a04 */
[----:B------:R-:W1:Y:S01]  /*0630*/  F2I.U32.TRUNC.NTZ R0, R0 ;  /* 0x0000000000007305 */ /* 0x000e62000020f000 */
[----:B------:R-:W5:Y:S01]  /*0640*/  @!UP0 S2UR UR7, SR_CgaCtaId ;  /* 0x00000000000789c3 */ /* 0x000f620000008800 */
[----:B------:R-:W-:Y:S01]  /*0650*/  @!UP0 UMOV UR6, 0x400 ;  /* 0x0000040000068882 */ /* 0x000fe20000000000 */
[----:B------:R-:W-:Y:S01]  /*0660*/  IMAD R4, R7, 0x4, R4 ;  /* 0x0000000407047824 */ /* 0x000fe200078e0204 */
[----:B0-----:R-:W-:-:S04]  /*0670*/  R2UR UR4, R6 ;  /* 0x00000000060472ca */ /* 0x001fc800000e0000 */
[----:B------:R-:W-:-:S04]  /*0680*/  SHF.R.S32.HI R5, RZ, 0x1f, R4 ;  /* 0x0000001fff057819 */ /* 0x000fc80000011404 */
[----:B------:R-:W-:Y:S02]  /*0690*/  LEA.HI R5, R5, R4, RZ, 0x2 ;  /* 0x0000000405057211 */ /* 0x000fe400078f10ff */
[----:B-1----:R-:W-:-:S03]  /*06a0*/  R2UR UR12, R0 ;  /* 0x00000000000c72ca */ /* 0x002fc600000e0000 */
[----:B------:R-:W-:Y:S01]  /*06b0*/  UIADD3 UR4, -UR4, URZ, URZ ;  /* 0x0000003f04047290 */ /* 0x000fe2000fffe13f */
[----:B------:R-:W-:Y:S01]  /*06c0*/  LOP3.LUT R5, R5, 0xfffffffc, RZ, 0xc0, !PT ;  /* 0xfffffffc05057812 */ /* 0x000fe200078ec0ff */
[----:B------:R-:W0:Y:S02]  /*06d0*/  LDC R0, c[0x0][0x140] ;  /* 0x00005000ff007b82 */ /* 0x000e240000000800 */
[----:B------:R-:W-:Y:S02]  /*06e0*/  UIMAD UR8, UR8, UR4, UR13 ;  /* 0x00000004080872a4 */ /* 0x000fe4000f8e020d */
[----:B------:R-:W-:Y:S01]  /*06f0*/  IMAD.IADD R5, R4, 0x1, -R5 ;  /* 0x0000000104057824 */ /* 0x000fe200078e0a05 */
[----:B------:R-:W-:Y:S01]  /*0700*/  UMOV UR4, 0x20 ;  /* 0x0000002000047882 */ /* 0x000fe20000000000 */
[----:B-----5:R-:W-:Y:S02]  /*0710*/  @!UP0 ULEA UR6, UR7, UR6, 0x18 ;  /* 0x0000000607068291 */ /* 0x020fe4000f8ec03f */
[----:B------:R-:W-:-:S04]  /*0720*/  @!UP0 UIADD3 UR4, -UR4, 0x100000, URZ ;  /* 0x0010000004048890 */ /* 0x000fc8000fffe13f */
[----:B------:R-:W-:Y:S02]  /*0730*/  @!UP0 USHF.L.U32 UR5, UR4, 0xb, URZ ;  /* 0x0000000b04058899 */ /* 0x000fe4000800063f */
[----:B------:R-:W-:Y:S01]  /*0740*/  @!UP0 USHF.L.U32 UR4, UR4, 0x1, URZ ;  /* 0x0000000104048899 */ /* 0x000fe2000800063f */
[----:B------:R-:W-:Y:S01]  /*0750*/  ISETP.NE.AND P3, PT, R5, UR8, PT ;  /* 0x0000000805007c0c */ /* 0x000fe2000bf65270 */
[----:B------:R-:W-:Y:S01]  /*0760*/  VOTEU.ALL UP0, P0 ;  /* 0x00000000003f7886 */ /* 0x000fe20000000000 */
[C---:B------:R-:W-:Y:S01]  /*0770*/  SHF.L.U32 R5, R4.reuse, 0x2, RZ ;  /* 0x0000000204057819 */ /* 0x040fe200000006ff */
[----:B------:R-:W-:Y:S01]  /*0780*/  UIADD3 UR12, -UR12, URZ, URZ ;  /* 0x0000003f0c0c7290 */ /* 0x000fe2000fffe13f */
[----:B------:R-:W-:Y:S02]  /*0790*/  LOP3.LUT P0, RZ, R3, 0x7, RZ, 0xc0, !PT ;  /* 0x0000000703ff7812 */ /* 0x000fe4000780c0ff */
[----:B------:R-:W-:-:S04]  /*07a0*/  LOP3.LUT R152, R4, 0xc, R5, 0x78, !PT ;  /* 0x0000000c04987812 */ /* 0x000fc800078e7805 */
[----:B------:R-:W-:Y:S01]  /*07b0*/  ISETP.LT.U32.AND P0, PT, R152, 0x8, !P0 ;  /* 0x000000089800780c */ /* 0x000fe20004701070 */
[----:B------:R-:W1:Y:S02]  /*07c0*/  FENCE.VIEW.ASYNC.S ;  /* 0x00000000000073c6 */ /* 0x000e640000000000 */
[----:B-1----:R-:W1:Y:S01]  /*07d0*/  @!UP0 SYNCS.EXCH.64 URZ, [UR6+0x80], UR4 ;  /* 0x00008004063f85b2 */ /* 0x002e620008000100 */
[----:B------:R-:W-:Y:S02]  /*07e0*/  @P3 SHF.R.S32.HI R5, RZ, 0x1f, R152 ;  /* 0x0000001fff053819 */ /* 0x000fe40000011498 */
[----:B0-----:R-:W-:Y:S02]  /*07f0*/  ISETP.EQ.U32.AND P2, PT, R0, 0x1, PT ;  /* 0x000000010000780c */ /* 0x001fe40003f42070 */
[----:B------:R-:W-:Y:S02]  /*0800*/  @P3 LEA.HI R5, R5, R152, RZ, 0x2 ;  /* 0x0000009805053211 */ /* 0x000fe400078f10ff */
[----:B------:R-:W-:-:S02]  /*0810*/  SEL R0, RZ, 0x1, !P0 ;  /* 0x00000001ff007807 */ /* 0x000fc40004000000 */
[----:B------:R-:W-:Y:S01]  /*0820*/  @P3 SHF.R.S32.HI R5, RZ, 0x2, R5 ;  /* 0x00000002ff053819 */ /* 0x000fe20000011405 */
[----:B------:R0:W1:Y:S01]  /*0830*/  @!UP1 SYNCS.EXCH.64 URZ, [UR6+0x88], UR4 ;  /* 0x00008804063f95b2 */ /* 0x0000620008000100 */
[----:B------:R-:W-:Y:S01]  /*0840*/  NOP ;  /* 0x0000000000007918 */ /* 0x000fe20000000000 */
[----:B0-----:R-:W-:-:S06]  /*0850*/  UIMAD UR4, UR11, UR12, UR10 ;  /* 0x0000000c0b0472a4 */ /* 0x001fcc000f8e020a */
[----:B------:R-:W-:-:S04]  /*0860*/  @P3 ISETP.NE.AND P4, PT, R5, UR4, PT ;  /* 0x0000000405003c0c */ /* 0x000fc8000bf85270 */
[----:B------:R-:W-:-:S04]  /*0870*/  @P3 SEL R17, RZ, 0x1, P4 ;  /* 0x00000001ff113807 */ /* 0x000fc80002000000 */
[----:B------:R-:W-:Y:S01]  /*0880*/  LOP3.LUT R17, R17, R0, RZ, 0xc0, !PT ;  /* 0x0000000011117212 */ /* 0x000fe200078ec0ff */
[----:B------:R-:W-:Y:S06]  /*0890*/  @!P2 BRA `(.L_x_3) ;  /* 0x000000000008a947 */ /* 0x000fec0003800000 */
[----:B-1234-:R-:W-:Y:S01]  /*08a0*/  UCGABAR_ARV ;  /* 0x00000000000079c7 */ /* 0x01efe20008000000 */
[----:B------:R-:W-:Y:S05]  /*08b0*/  BRA `(.L_x_4) ;  /* 0x0000000000047947 */ /* 0x000fea0003800000 */
.L_x_3:
[----:B-1234-:R-:W-:Y:S01]  /*08c0*/  NOP ;  /* 0x0000000000007918 */ /* 0x01efe20000000000 */
.L_x_4:
[----:B------:R-:W-:Y:S01]  /*08d0*/  ULDC UR4, c[0x0][0x65c] ;  /* 0x0001970000047ab9 */ /* 0x000fe20000000800 */
[----:B------:R-:W-:Y:S01]  /*08e0*/  UMOV UR5, URZ ;  /* 0x0000003f00057c82 */ /* 0x000fe20008000000 */
[----:B------:R-:W-:-:S03]  /*08f0*/  UISETP.NE.AND UP0, UPT, UR4, 0x1, UPT ;  /* 0x000000010400788c */ /* 0x000fc6000bf05270 */
[----:B------:R-:W-:Y:S01]  /*0900*/  UMOV UR4, UR13 ;  /* 0x0000000d00047c82 */ /* 0x000fe20008000000 */
[----:B------:R-:W-:Y:S02]  /*0910*/  UP2UR UR45, UPR, URZ, 0x1 ;  /* 0x000000013f2d7883 */ /* 0x000fe40008000000 */
[----:B------:R-:W-:Y:S02]  /*0920*/  PLOP3.LUT P0, PT, PT, PT, UP0, 0x80, 0x0 ;  /* 0x000000000000781c */ /* 0x000fe40003f0f008 */
[----:B------:R-:W-:Y:S02]  /*0930*/  PLOP3.LUT P3, PT, PT, PT, UP0, 0x80, 0x0 ;  /* 0x000000000000781c */ /* 0x000fe40003f6f008 */
[----:B------:R-:W-:Y:S01]  /*0940*/  PLOP3.LUT P5, PT, PT, PT, UP0, 0x80, 0x0 ;  /* 0x000000000000781c */ /* 0x000fe20003faf008 */
[----:B------:R-:W-:Y:S01]  /*0950*/  @UP0 ULDC UR14, c[0x0][0x10] ;  /* 0x00000400000e0ab9 */ /* 0x000fe20000000800 */
[----:B------:R-:W-:Y:S01]  /*0960*/  @UP0 UMOV UR6, UR10 ;  /* 0x0000000a00060c82 */ /* 0x000fe20008000000 */
[----:B------:R-:W-:Y:S01]  /*0970*/  @UP0 UMOV UR7, URZ ;  /* 0x0000003f00070c82 */ /* 0x000fe20008000000 */
[----:B------:R-:W-:Y:S01]  /*0980*/  PLOP3.LUT P4, PT, PT, PT, UP0, 0x80, 0x0 ;  /* 0x000000000000781c */ /* 0x000fe20003f8f008 */
[----:B------:R-:W-:-:S03]  /*0990*/  @UP0 UIMAD.WIDE.U32 UR14, UR13, UR14, UR6 ;  /* 0x0000000e0d0e02a5 */ /* 0x000fc6000f8e0006 */
[----:B------:R-:W-:Y:S01]  /*09a0*/  @!UP0 ULDC UR7, c[0x0][0xc] ;  /* 0x0000030000078ab9 */ /* 0x000fe20000000800 */
[----:B------:R-:W-:Y:S01]  /*09b0*/  @UP0 UMOV UR6, URZ ;  /* 0x0000003f00060c82 */ /* 0x000fe20008000000 */
[----:B------:R-:W-:Y:S01]  /*09c0*/  @!UP0 UIMAD.WIDE.U32 UR4, UR10, UR7, UR4 ;  /* 0x000000070a0482a5 */ /* 0x000fe2000f8e0004 */
[----:B------:R-:W-:Y:S01]  /*09d0*/  IMAD.U32 R2, RZ, RZ, UR14 ;  /* 0x0000000eff027e24 */ /* 0x000fe2000f8e00ff */
[----:B------:R-:W-:Y:S02]  /*09e0*/  @UP0 UIADD3 UR6, UR15, UR6, URZ ;  /* 0x000000060f060290 */ /* 0x000fe4000fffe03f */
[----:B------:R-:W-:Y:S02]  /*09f0*/  IMAD.U32 R3, RZ, RZ, UR15 ;  /* 0x0000000fff037e24 */ /* 0x000fe4000f8e00ff */
[----:B------:R-:W-:Y:S01]  /*0a00*/  @P0 IMAD.MOV.U32 R7, RZ, RZ, R2 ;  /* 0x000000ffff070224 */ /* 0x000fe200078e0002 */
[----:B------:R-:W-:Y:S01]  /*0a10*/  MOV R3, UR5 ;  /* 0x0000000500037c02 */ /* 0x000fe20008000f00 */
[----:B------:R-:W-:-:S02]  /*0a20*/  IMAD.U32 R5, RZ, RZ, UR5 ;  /* 0x00000005ff057e24 */ /* 0x000fc4000f8e00ff */
[----:B------:R-:W-:Y:S02]  /*0a30*/  IMAD.U32 R2, RZ, RZ, UR4 ;  /* 0x00000004ff027e24 */ /* 0x000fe4000f8e00ff */
[----:B------:R-:W-:Y:S02]  /*0a40*/  @P3 IMAD.U32 R6, RZ, RZ, UR6 ;  /* 0x00000006ff063e24 */ /* 0x000fe4000f8e00ff */
[----:B------:R-:W-:Y:S02]  /*0a50*/  @!P5 IMAD.MOV.U32 R6, RZ, RZ, R5 ;  /* 0x000000ffff06d224 */ /* 0x000fe400078e0005 */
[----:B------:R-:W-:Y:S02]  /*0a60*/  @!P4 IMAD.MOV.U32 R7, RZ, RZ, R2 ;  /* 0x000000ffff07c224 */ /* 0x000fe400078e0002 */
[----:B------:R-:W-:Y:S01]  /*0a70*/  IMAD.U32 R4, RZ, RZ, UR4 ;  /* 0x00000004ff047e24 */ /* 0x000fe2000f8e00ff */
[----:B------:R0:W-:Y:S04]  /*0a80*/  STL [R1+0x200], R6 ;  /* 0x0002000601007387 */ /* 0x0001e80000100800 */
[----:B------:R0:W-:Y:S01]  /*0a90*/  STL [R1+0x204], R7 ;  /* 0x0002040701007387 */ /* 0x0001e20000100800 */
[----:B------:R-:W-:Y:S05]  /*0aa0*/  @!P2 BRA `(.L_x_5) ;  /* 0x00000000000ca947 */ /* 0x000fea0003800000 */
[----:B------:R-:W-:Y:S01]  /*0ab0*/  UCGABAR_WAIT ;  /* 0x0000000000007dc7 */ /* 0x000fe20008000000 */
[----:B------:R-:W-:Y:S01]  /*0ac0*/  CCTL.IVALL ;  /* 0x00000000ff00798f */ /* 0x000fe20002000000 */
[----:B------:R-:W-:Y:S05]  /*0ad0*/  BRA `(.L_x_6) ;  /* 0x0000000000047947 */ /* 0x000fea0003800000 */
.L_x_5:
[----:B------:R-:W-:Y:S06]  /*0ae0*/  BAR.SYNC.DEFER_BLOCKING 0x0 ;  /* 0x0000000000007b1d */ /* 0x000fec0000010000 */
.L_x_6:
[----:B------:R-:W-:Y:S05]  /*0af0*/  @!P1 BRA `(.L_x_7) ;  /* 0x0000015400c09947 */ /* 0x000fea0003800000 */
[----:B------:R-:W-:-:S06]  /*0b00*/  UISETP.GT.U32.AND UP0, UPT, UR16, 0x1, UPT ;  /* 0x000000011000788c */ /* 0x000fcc000bf04070 */
[----:B------:R-:W-:-:S13]  /*0b10*/  PLOP3.LUT P0, PT, PT, PT, UP0, 0x80, 0x0 ;  /* 0x000000000000781c */ /* 0x000fda0003f0f008 */
[----:B------:R-:W-:Y:S05]  /*0b20*/  @P0 EXIT ;  /* 0x000000000000094d */ /* 0x000fea0003800000 */
[----:B------:R-:W-:Y:S01]  /*0b30*/  ULDC.64 UR4, c[0x0][0x650] ;  /* 0x0001940000047ab9 */ /* 0x000fe20000000a00 */
[----:B------:R-:W-:Y:S01]  /*0b40*/  UMOV UR41, 0xffffffff ;  /* 0xffffffff00297882 */ /* 0x000fe20000000000 */
[----:B------:R-:W-:Y:S01]  /*0b50*/  ISETP.GE.U32.AND P0, PT, R7, UR4, PT ;  /* 0x0000000407007c0c */ /* 0x000fe2000bf06070 */
[----:B------:R-:W-:Y:S01]  /*0b60*/  UMOV UR42, 0xffffffff ;  /* 0xffffffff002a7882 */ /* 0x000fe20000000000 */
[----:B------:R-:W-:Y:S01]  /*0b70*/  UMOV UR43, 0xffffffff ;  /* 0xffffffff002b7882 */ /* 0x000fe20000000000 */
[----:B------:R-:W-:Y:S02]  /*0b80*/  PRMT R0, RZ, 0x7610, R0 ;  /* 0x00007610ff007816 */ /* 0x000fe40000000000 */
[----:B------:R-:W-:-:S13]  /*0b90*/  ISETP.GE.U32.AND.EX P0, PT, R6, UR5, PT, P0 ;  /* 0x0000000506007c0c */ /* 0x000fda000bf06100 */
[----:B------:R-:W-:Y:S05]  /*0ba0*/  @P0 BRA `(.L_x_8) ;  /* 0x0000000400480947 */ /* 0x000fea0003800000 */
[----:B------:R-:W-:Y:S01]  /*0bb0*/  ULDC.64 UR16, c[0x0][0x628] ;  /* 0x00018a0000107ab9 */ /* 0x000fe20000000a00 */
[C---:B------:R-:W-:Y:S01]  /*0bc0*/  R2UR UR19, R7.reuse ;  /* 0x00000000071372ca */ /* 0x040fe200000e0000 */
[----:B------:R-:W-:Y:S01]  /*0bd0*/  ULDC UR18, c[0x0][0x630] ;  /* 0x00018c0000127ab9 */ /* 0x000fe20000000800 */
[----:B------:R-:W-:Y:S02]  /*0be0*/  ISETP.NE.U32.AND P0, PT, RZ, UR16, PT ;  /* 0x00000010ff007c0c */ /* 0x000fe4000bf05070 */
[----:B------:R-:W-:Y:S02]  /*0bf0*/  R2UR UR4, R7 ;  /* 0x00000000070472ca */ /* 0x000fe400000e0000 */
[----:B------:R-:W-:Y:S02]  /*0c00*/  ISETP.NE.AND.EX P0, PT, RZ, UR17, PT, P0 ;  /* 0x00000011ff007c0c */ /* 0x000fe4000bf05300 */
[----:B------:R-:W-:-:S11]  /*0c10*/  R2UR UR5, R6 ;  /* 0x00000000060572ca */ /* 0x000fd600000e0000 */
[----:B------:R-:W-:Y:S05]  /*0c20*/  @!P0 BRA `(.L_x_9) ;  /* 0x0000000000308947 */ /* 0x000fea0003800000 */
[----:B------:R-:W-:Y:S01]  /*0c30*/  R2UR UR4, R7 ;  /* 0x00000000070472ca */ /* 0x000fe200000e0000 */
[----:B------:R-:W-:Y:S01]  /*0c40*/  ULDC UR9, c[0x0][0x634] ;  /* 0x00018d0000097ab9 */ /* 0x000fe20000000800 */
[----:B------:R-:W-:-:S11]  /*0c50*/  R2UR UR13, R6 ;  /* 0x00000000060d72ca */ /* 0x000fd600000e0000 */
[----:B------:R-:W-:-:S04]  /*0c60*/  UIADD3 UR9, UP0, UR4, UR9, URZ ;  /* 0x0000000904097290 */ /* 0x000fc8000ff1e03f */
[----:B------:R-:W-:-:S04]  /*0c70*/  UIADD3.X UR13, URZ, UR13, URZ, UP0, !UPT ;  /* 0x0000000d3f0d7290 */ /* 0x000fc800087fe43f */
[----:B------:R-:W-:-:S04]  /*0c80*/  UIMAD.WIDE.U32 UR4, UR13, UR16, URZ ;  /* 0x000000100d0472a5 */ /* 0x000fc8000f8e003f */
[----:B------:R-:W-:Y:S02]  /*0c90*/  UIMAD.WIDE.U32 UR6, UP0, UR9, UR17, UR4 ;  /* 0x00000011090672a5 */ /* 0x000fe4000f800004 */
[----:B------:R-:W-:Y:S02]  /*0ca0*/  UIMAD.WIDE.U32 UR4, UR9, UR16, URZ ;  /* 0x00000010090472a5 */ /* 0x000fe4000f8e003f */
[----:B------:R-:W-:Y:S02]  /*0cb0*/  UIADD3.X UR15, URZ, URZ, URZ, UP0, !UPT ;  /* 0x0000003f3f0f7290 */ /* 0x000fe400087fe43f */
[----:B------:R-:W-:Y:S01]  /*0cc0*/  UIADD3 URZ, UP0, UR5, UR6, URZ ;  /* 0x00000006053f7290 */ /* 0x000fe2000ff1e03f */
[----:B------:R-:W-:-:S03]  /*0cd0*/  UMOV UR14, UR7 ;  /* 0x00000007000e7c82 */ /* 0x000fc60008000000 */
[----:B------:R-:W-:-:S12]  /*0ce0*/  UIMAD.WIDE.U32.X UR4, UR13, UR17, UR14, UP0 ;  /* 0x000000110d0472a5 */ /* 0x000fd800080e040e */
.L_x_9:
[----:B------:R-:W-:Y:S01]  /*0cf0*/  USHF.R.U64 UR43, UR4, UR18, UR5 ;  /* 0x00000012042b7299 */ /* 0x000fe20008001205 */
[----:B------:R-:W-:Y:S01]  /*0d00*/  R2UR UR7, R6 ;  /* 0x00000000060772ca */ /* 0x000fe200000e0000 */
[----:B------:R-:W-:Y:S02]  /*0d10*/  USHF.R.U32.HI UR4, URZ, UR18, UR5 ;  /* 0x000000123f047299 */ /* 0x000fe40008011605 */
[----:B------:R-:W-:Y:S01]  /*0d20*/  UIADD3 UR5, UP0, URZ, -UR43, URZ ;  /* 0x8000002b3f057290 */ /* 0x000fe2000ff1e03f */
[----:B------:R-:W-:Y:S01]  /*0d30*/  ULDC.64 UR14, c[0x0][0x620] ;  /* 0x00018800000e7ab9 */ /* 0x000fe20000000a00 */
[----:B------:R-:W-:Y:S02]  /*0d40*/  UMOV UR6, UR19 ;  /* 0x0000001300067c82 */ /* 0x000fe40008000000 */
[----:B------:R-:W-:Y:S01]  /*0d50*/  UIADD3.X UR4, URZ, ~UR4, URZ, UP0, !UPT ;  /* 0x800000043f047290 */ /* 0x000fe200087fe43f */
[----:B------:R-:W-:Y:S01]  /*0d60*/  ULDC UR9, c[0x0][0x618] ;  /* 0x0001860000097ab9 */ /* 0x000fe20000000800 */
[----:B------:R-:W-:-:S02]  /*0d70*/  UIMAD UR12, UR11, UR12, UR10 ;  /* 0x0000000c0b0c72a4 */ /* 0x000fc4000f8e020a */
[----:B------:R-:W-:Y:S02]  /*0d80*/  UIMAD UR4, UR4, UR14, URZ ;  /* 0x0000000e040472a4 */ /* 0x000fe4000f8e023f */
[----:B------:R-:W-:Y:S02]  /*0d90*/  UIMAD.WIDE.U32 UR6, UR5, UR14, UR6 ;  /* 0x0000000e050672a5 */ /* 0x000fe4000f8e0006 */
[----:B------:R-:W-:Y:S01]  /*0da0*/  UIMAD UR4, UR5, UR15, UR4 ;  /* 0x0000000f050472a4 */ /* 0x000fe2000f8e0204 */
[----:B------:R-:W-:Y:S01]  /*0db0*/  ULDC UR10, c[0x0][0x608] ;  /* 0x00018200000a7ab9 */ /* 0x000fe20000000800 */
[----:B------:R-:W-:Y:S02]  /*0dc0*/  ULDC UR18, c[0x0][0x658] ;  /* 0x0001960000127ab9 */ /* 0x000fe40000000800 */
[----:B------:R-:W-:Y:S01]  /*0dd0*/  UIADD3 UR7, UR7, UR4, URZ ;  /* 0x0000000407077290 */ /* 0x000fe2000fffe03f */
[----:B------:R-:W-:Y:S02]  /*0de0*/  UMOV UR11, 0xffffffff ;  /* 0xffffffff000b7882 */ /* 0x000fe40000000000 */
[----:B------:R-:W-:Y:S01]  /*0df0*/  ULDC.64 UR4, c[0x0][0x640] ;  /* 0x0001900000047ab9 */ /* 0x000fe20000000a00 */
[----:B------:R-:W-:Y:S01]  /*0e00*/  USHF.R.U64 UR16, UR6, UR9, UR7 ;  /* 0x0000000906107299 */ /* 0x000fe20008001207 */
[----:B------:R-:W-:Y:S01]  /*0e10*/  ISETP.NE.U32.AND P0, PT, RZ, UR4, PT ;  /* 0x00000004ff007c0c */ /* 0x000fe2000bf05070 */
[----:B------:R-:W-:-:S02]  /*0e20*/  USHF.R.U32.HI UR7, URZ, UR9, UR7 ;  /* 0x000000093f077299 */ /* 0x000fc40008011607 */
[----:B------:R-:W-:Y:S01]  /*0e30*/  USHF.L.U32 UR6, UR11, UR18, URZ ;  /* 0x000000120b067299 */ /* 0x000fe2000800063f */
[----:B------:R-:W-:Y:S01]  /*0e40*/  ISETP.NE.AND.EX P0, PT, RZ, UR5, PT, P0 ;  /* 0x00000005ff007c0c */ /* 0x000fe2000bf05300 */
[----:B------:R-:W-:Y:S02]  /*0e50*/  USHF.R.U64 UR22, UR16, UR10, UR7 ;  /* 0x0000000a10167299 */ /* 0x000fe40008001207 */
[----:B------:R-:W-:Y:S02]  /*0e60*/  USHF.R.U32.HI UR7, URZ, UR10, UR7 ;  /* 0x0000000a3f077299 */ /* 0x000fe40008011607 */
[----:B------:R-:W-:Y:S02]  /*0e70*/  UISETP.NE.AND UP1, UPT, UR45, URZ, UPT ;  /* 0x0000003f2d00728c */ /* 0x000fe4000bf25270 */
[----:B------:R-:W-:Y:S01]  /*0e80*/  USHF.R.U64 UR23, UR22, UR18, UR7 ;  /* 0x0000001216177299 */ /* 0x000fe20008001207 */
[----:B------:R-:W-:Y:S01]  /*0e90*/  ULDC UR17, c[0x0][0x600] ;  /* 0x0001800000117ab9 */ /* 0x000fe20000000800 */
[----:B------:R-:W-:-:S02]  /*0ea0*/  ULOP3.LUT UR13, URZ, UR6, URZ, 0x33, !UPT ;  /* 0x000000063f0d7292 */ /* 0x000fc4000f8e333f */
[----:B------:R-:W-:Y:S02]  /*0eb0*/  UIADD3 UR15, UR17, -0x1, URZ ;  /* 0xffffffff110f7890 */ /* 0x000fe4000fffe03f */
[----:B------:R-:W-:Y:S02]  /*0ec0*/  USEL UR12, UR8, UR12, !UP1 ;  /* 0x0000000c080c7287 */ /* 0x000fe4000c800000 */
[----:B------:R-:W-:Y:S01]  /*0ed0*/  USHF.R.U32.HI UR7, URZ, UR18, UR7 ;  /* 0x000000123f077299 */ /* 0x000fe20008011607 */
[----:B------:R-:W-:Y:S01]  /*0ee0*/  ULDC UR19, c[0x0][0x648] ;  /* 0x0001920000137ab9 */ /* 0x000fe20000000800 */
[----:B------:R-:W-:Y:S01]  /*0ef0*/  ULDC UR20, c[0x0][0x638] ;  /* 0x00018e0000147ab9 */ /* 0x000fe20000000800 */
[----:B------:R-:W-:Y:S01]  /*0f00*/  UMOV UR21, 0x1 ;  /* 0x0000000100157882 */ /* 0x000fe20000000000 */
[----:B------:R-:W-:Y:S01]  /*0f10*/  UMOV UR6, UR23 ;  /* 0x0000001700067c82 */ /* 0x000fe20008000000 */
[----:B------:R-:W-:Y:S07]  /*0f20*/  @!P0 BRA `(.L_x_10) ;  /* 0x0000000000308947 */ /* 0x000fee0003800000 */
[----:B------:R-:W-:Y:S02]  /*0f30*/  ULDC UR10, c[0x0][0x64c] ;  /* 0x00019300000a7ab9 */ /* 0x000fe40000000800 */
        /* <DEDUP_REMOVED lines=8> */
[----:B------:R-:W-:-:S07]  /*0fc0*/  UIMAD.WIDE.U32.X UR4, UR14, UR5, UR10, UP0 ;  /* 0x000000050e0472a5 */ /* 0x000fce00080e040a */
[----:B------:R-:W-:Y:S01]  /*0fd0*/  UMOV UR6, UR4 ;  /* 0x0000000400067c82 */ /* 0x000fe20008000000 */
[----:B------:R-:W-:-:S05]  /*0fe0*/  UMOV UR7, UR5 ;  /* 0x0000000500077c82 */ /* 0x000fca0008000000 */
.L_x_10:
[----:B------:R-:W-:Y:S01]  /*0ff0*/  USHF.R.U64 UR5, UR6, UR19, UR7 ;  /* 0x0000001306057299 */ /* 0x000fe20008001207 */
[----:B------:R-:W-:Y:S01]  /*1000*/  IMAD.MOV.U32 R0, RZ, RZ, 0x1 ;  /* 0x00000001ff007424 */ /* 0x000fe200078e00ff */
[----:B------:R-:W-:Y:S02]  /*1010*/  USHF.L.U32 UR4, UR21, UR18, URZ ;  /* 0x0000001215047299 */ /* 0x000fe4000800063f */
[----:B------:R-:W-:Y:S02]  /*1020*/  ULOP3.LUT UR13, UR22, UR13, URZ, 0xc0, !UPT ;  /* 0x0000000d160d7292 */ /* 0x000fe4000f8ec03f */
[----:B------:R-:W-:Y:S02]  /*1030*/  UIADD3 UR6, -UR5, URZ, URZ ;  /* 0x0000003f05067290 */ /* 0x000fe4000fffe13f */
[----:B------:R-:W-:Y:S02]  /*1040*/  UIMAD UR13, UR4, UR5, UR13 ;  /* 0x00000005040d72a4 */ /* 0x000fe4000f8e020d */
[----:B------:R-:W-:-:S02]  /*1050*/  ULOP3.LUT UR15, UR16, UR15, URZ, 0xc0, !UPT ;  /* 0x0000000f100f7292 */ /* 0x000fc4000f8ec03f */
[----:B------:R-:W-:Y:S01]  /*1060*/  UIMAD UR4, UR6, UR20, UR23 ;  /* 0x00000014060472a4 */ /* 0x000fe2000f8e0217 */
[----:B------:R-:W-:Y:S01]  /*1070*/  ULDC UR5, c[0x0][0x610] ;  /* 0x0001840000057ab9 */ /* 0x000fe20000000800 */
[----:B------:R-:W-:Y:S02]  /*1080*/  UISETP.NE.AND UP0, UPT, UR45, URZ, UPT ;  /* 0x0000003f2d00728c */ /* 0x000fe4000bf05270 */
[----:B------:R-:W-:Y:S02]  /*1090*/  UIMAD UR12, UR13, UR5, UR12 ;  /* 0x000000050d0c72a4 */ /* 0x000fe4000f8e020c */
[----:B------:R-:W-:-:S04]  /*10a0*/  UIMAD UR4, UR4, UR17, UR15 ;  /* 0x00000011040472a4 */ /* 0x000fc8000f8e020f */
[----:B------:R-:W-:Y:S02]  /*10b0*/  USEL UR42, UR4, UR12, !UP0 ;  /* 0x0000000c042a7287 */ /* 0x000fe4000c000000 */
[----:B------:R-:W-:-:S12]  /*10c0*/  USEL UR41, UR12, UR4, !UP0 ;  /* 0x000000040c297287 */ /* 0x000fd8000c000000 */
.L_x_8:
[----:B------:R-:W-:-:S08]  /*10d0*/  NOP ;  /* 0x0000000000007918 */ /* 0x000fd00000000000 */
[----:B------:R-:W1:Y:S02]  /*10e0*/  USETMAXREG.TRY_ALLOC.CTAPOOL UP0, 0xf0 ;  /* 0x000000f0000079c8 */ /* 0x000e640008000600 */
[----:B-1----:R-:W-:-:S13]  /*10f0*/  PLOP3.LUT P0, PT, PT, PT, UP0, 0x80, 0x0 ;  /* 0x000000000000781c */ /* 0x002fda0003f0f008 */
[----:B------:R-:W-:Y:S05]  /*1100*/  @!P0 BRA `(.L_x_8) ;  /* 0xfffffffc00f08947 */ /* 0x000fea000383ffff */
[----:B------:R-:W-:Y:S01]  /*1110*/  ULDC.64 UR4, c[0x0][0x598] ;  /* 0x0001660000047ab9 */ /* 0x000fe20000000a00 */
[----:B------:R-:W-:Y:S01]  /*1120*/  ULDC.64 UR36, c[0x0][0x208] ;  /* 0x0000820000247ab9 */ /* 0x000fe20000000a00 */
[----:B------:R-:W-:-:S04]  /*1130*/  ISETP.NE.U32.AND P0, PT, RZ, UR4, PT ;  /* 0x00000004ff007c0c */ /* 0x000fc8000bf05070 */
[----:B------:R-:W-:-:S13]  /*1140*/  ISETP.NE.AND.EX P0, PT, RZ, UR5, PT, P0 ;  /* 0x00000005ff007c0c */ /* 0x000fda000bf05300 */
[----:B------:R-:W-:Y:S05]  /*1150*/  @!P0 BRA `(.L_x_11) ;  /* 0x00000000001c8947 */ /* 0x000fea0003800000 */
[----:B------:R-:W1:Y:S02]  /*1160*/  LDC.64 R2, c[0x0][0x598] ;  /* 0x00016600ff027b82 */ /* 0x000e640000000a00 */
[----:B-1----:R-:W2:Y:S02]  /*1170*/  LDG.E.64 R2, desc[UR36][R2.64] ;  /* 0x0000002402027981 */ /* 0x002ea4000c1e1b00 */
[----:B--2---:R-:W-:-:S04]  /*1180*/  ISETP.NE.U32.AND P0, PT, R2, RZ, PT ;  /* 0x000000ff0200720c */ /* 0x004fc80003f05070 */
[----:B------:R-:W-:-:S13]  /*1190*/  ISETP.NE.AND.EX P0, PT, R3, RZ, PT, P0 ;  /* 0x000000ff0300720c */ /* 0x000fda0003f05300 */
[----:B------:R-:W-:Y:S05]  /*11a0*/  @!P0 BRA `(.L_x_11) ;  /* 0x0000000000088947 */ /* 0x000fea0003800000 */
[----:B------:R1:W5:Y:S01]  /*11b0*/  LD.E R2, desc[UR36][R2.64] ;  /* 0x0000002402027980 */ /* 0x000362000c101900 */
[----:B------:R-:W-:Y:S05]  /*11c0*/  BRA `(.L_x_12) ;  /* 0x0000000000247947 */ /* 0x000fea0003800000 */
.L_x_11:
[----:B------:R-:W-:Y:S02]  /*11d0*/  ULDC.64 UR4, c[0x0][0x588] ;  /* 0x0001620000047ab9 */ /* 0x000fe40000000a00 */
[----:B------:R-:W-:-:S04]  /*11e0*/  ISETP.NE.U32.AND P0, PT, RZ, UR4, PT ;  /* 0x00000004ff007c0c */ /* 0x000fc8000bf05070 */
[----:B------:R-:W-:-:S13]  /*11f0*/  ISETP.NE.AND.EX P0, PT, RZ, UR5, PT, P0 ;  /* 0x00000005ff007c0c */ /* 0x000fda000bf05300 */
[----:B------:R-:W-:Y:S05]  /*1200*/  @!P0 BRA `(.L_x_13) ;  /* 0x00000000000c8947 */ /* 0x000fea0003800000 */
[----:B------:R-:W1:Y:S02]  /*1210*/  LDC.64 R2, c[0x0][0x588] ;  /* 0x00016200ff027b82 */ /* 0x000e640000000a00 */
[----:B-1----:R2:W5:Y:S01]  /*1220*/  LDG.E R2, desc[UR36][R2.64] ;  /* 0x0000002402027981 */ /* 0x002562000c1e1900 */
[----:B------:R-:W-:Y:S05]  /*1230*/  BRA `(.L_x_12) ;  /* 0x0000000000087947 */ /* 0x000fea0003800000 */
.L_x_13:
[----:B------:R-:W-:Y:S02]  /*1240*/  ULDC UR4, c[0x0][0x580] ;  /* 0x0001600000047ab9 */ /* 0x000fe40000000800 */
[----:B------:R-:W-:-:S07]  /*1250*/  IMAD.U32 R2, RZ, RZ, UR4 ;  /* 0x00000004ff027e24 */ /* 0x000fce000f8e00ff */
.L_x_12:
[----:B------:R-:W-:Y:S02]  /*1260*/  ULDC.64 UR4, c[0x0][0x5a0] ;  /* 0x0001680000047ab9 */ /* 0x000fe40000000a00 */
[----:B------:R-:W-:-:S04]  /*1270*/  ISETP.NE.U32.AND P0, PT, RZ, UR4, PT ;  /* 0x00000004ff007c0c */ /* 0x000fc8000bf05070 */
[----:B------:R-:W-:-:S13]  /*1280*/  ISETP.NE.AND.EX P0, PT, RZ, UR5, PT, P0 ;  /* 0x00000005ff007c0c */ /* 0x000fda000bf05300 */
[----:B------:R-:W-:Y:S05]  /*1290*/  @!P0 BRA `(.L_x_14) ;  /* 0x00000000001c8947 */ /* 0x000fea0003800000 */
[----:B------:R-:W3:Y:S02]  /*12a0*/  LDC.64 R4, c[0x0][0x5a0] ;  /* 0x00016800ff047b82 */ /* 0x000ee40000000a00 */
[----:B---3--:R-:W3:Y:S02]  /*12b0*/  LDG.E.64 R4, desc[UR36][R4.64] ;  /* 0x0000002404047981 */ /* 0x008ee4000c1e1b00 */
[----:B---3--:R-:W-:-:S04]  /*12c0*/  ISETP.NE.U32.AND P0, PT, R4, RZ, PT ;  /* 0x000000ff0400720c */ /* 0x008fc80003f05070 */
[----:B------:R-:W-:-:S13]  /*12d0*/  ISETP.NE.AND.EX P0, PT, R5, RZ, PT, P0 ;  /* 0x000000ff0500720c */ /* 0x000fda0003f05300 */
[----:B------:R-:W-:Y:S05]  /*12e0*/  @!P0 BRA `(.L_x_14) ;  /* 0x0000000000088947 */ /* 0x000fea0003800000 */
[----:B------:R3:W5:Y:S01]  /*12f0*/  LD.E R16, desc[UR36][R4.64] ;  /* 0x0000002404107980 */ /* 0x000762000c101900 */
[----:B------:R-:W-:Y:S05]  /*1300*/  BRA `(.L_x_15) ;  /* 0x0000000000247947 */ /* 0x000fea0003800000 */
.L_x_14:
[----:B------:R-:W-:Y:S02]  /*1310*/  ULDC.64 UR4, c[0x0][0x590] ;  /* 0x0001640000047ab9 */ /* 0x000fe40000000a00 */
[----:B------:R-:W-:-:S04]  /*1320*/  ISETP.NE.U32.AND P0, PT, RZ, UR4, PT ;  /* 0x00000004ff007c0c */ /* 0x000fc8000bf05070 */
[----:B------:R-:W-:-:S13]  /*1330*/  ISETP.NE.AND.EX P0, PT, RZ, UR5, PT, P0 ;  /* 0x00000005ff007c0c */ /* 0x000fda000bf05300 */
[----:B------:R-:W-:Y:S05]  /*1340*/  @!P0 BRA `(.L_x_16) ;  /* 0x00000000000c8947 */ /* 0x000fea0003800000 */
[----:B------:R-:W3:Y:S02]  /*1350*/  LDC.64 R4, c[0x0][0x590] ;  /* 0x00016400ff047b82 */ /* 0x000ee40000000a00 */
[----:B---3--:R4:W5:Y:S01]  /*1360*/  LDG.E R16, desc[UR36][R4.64] ;  /* 0x0000002404107981 */ /* 0x008962000c1e1900 */
[----:B------:R-:W-:Y:S05]  /*1370*/  BRA `(.L_x_15) ;  /* 0x0000000000087947 */ /* 0x000fea0003800000 */
.L_x_16:
[----:B------:R-:W-:Y:S02]  /*1380*/  ULDC UR4, c[0x0][0x584] ;  /* 0x0001610000047ab9 */ /* 0x000fe40000000800 */
[----:B------:R-:W-:-:S07]  /*1390*/  MOV R16, UR4 ;  /* 0x0000000400107c02 */ /* 0x000fce0008000f00 */
.L_x_15:
[----:B------:R-:W-:-:S13]  /*13a0*/  LOP3.LUT P0, RZ, R0, 0xff, RZ, 0xc0, !PT ;  /* 0x000000ff00ff7812 */ /* 0x000fda000780c0ff */
[----:B------:R-:W-:Y:S05]  /*13b0*/  @!P0 EXIT ;  /* 0x000000000000894d */ /* 0x000fea0003800000 */
[----:B------:R-:W-:Y:S01]  /*13c0*/  ULDC UR4, c[0x0][0x28c] ;  /* 0x0000a30000047ab9 */ /* 0x000fe20000000800 */
[----:B------:R-:W-:Y:S01]  /*13d0*/  UMOV UR38, URZ ;  /* 0x0000003f00267c82 */ /* 0x000fe20008000000 */
[----:B------:R-:W-:Y:S01]  /*13e0*/  UIADD3 UR4, UR4, 0x1f, URZ ;  /* 0x0000001f04047890 */ /* 0x000fe2000fffe03f */
[----:B------:R-:W-:-:S03]  /*13f0*/  UMOV UR39, URZ ;  /* 0x0000003f00277c82 */ /* 0x000fc60008000000 */
[----:B------:R-:W-:-:S04]  /*1400*/  USHF.R.S32.HI UR5, URZ, 0x1f, UR4 ;  /* 0x0000001f3f057899 */ /* 0x000fc80008011404 */
[----:B------:R-:W-:-:S04]  /*1410*/  ULEA.HI UR5, UR5, UR4, URZ, 0x5 ;  /* 0x0000000405057291 */ /* 0x000fc8000f8f283f */
[----:B------:R-:W-:-:S12]  /*1420*/  USHF.R.S32.HI UR44, URZ, 0x5, UR5 ;  /* 0x000000053f2c7899 */ /* 0x000fd80008011405 */
.L_x_546:
[----:B------:R-:W0:Y:S01]  /*1430*/  S2R R0, SR_TID.X ;  /* 0x0000000000007919 */ /* 0x000e220000002100 */
[----:B-1----:R-:W1:Y:S01]  /*1440*/  S2UR UR7, SR_CgaCtaId ;  /* 0x00000000000779c3 */ /* 0x002e620000008800 */
[----:B------:R-:W-:Y:S02]  /*1450*/  UMOV UR6, 0x400 ;  /* 0x0000040000067882 */ /* 0x000fe40000000000 */
[----:B-1----:R-:W-:Y:S01]  /*1460*/  ULEA UR6, UR7, UR6, 0x18 ;  /* 0x0000000607067291 */ /* 0x002fe2000f8ec03f */
[----:B0-----:R-:W-:-:S04]  /*1470*/  LOP3.LUT R0, R0, 0x80, RZ, 0xc0, !PT ;  /* 0x0000008000007812 */ /* 0x001fc800078ec0ff */
[----:B------:R-:W-:-:S06]  /*1480*/  SHF.R.U32.HI R0, RZ, 0x7, R0 ;  /* 0x00000007ff007819 */ /* 0x000fcc0000011600 */
[----:B------:R-:W0:Y:S02]  /*1490*/  SHFL.IDX PT, R0, R0, RZ, 0x1f ;  /* 0x00001fff00007589 */ /* 0x000e2400000e0000 */
[----:B0-----:R-:W-:-:S13]  /*14a0*/  R2UR UR4, R0 ;  /* 0x00000000000472ca */ /* 0x001fda00000e0000 */
[----:B------:R-:W-:-:S04]  /*14b0*/  ULEA.HI UR5, UR4, UR4, URZ, 0x1 ;  /* 0x0000000404057291 */ /* 0x000fc8000f8f083f */
[----:B------:R-:W-:-:S04]  /*14c0*/  ULOP3.LUT UR5, UR5, 0xffffe, URZ, 0xc0, !UPT ;  /* 0x000ffffe05057892 */ /* 0x000fc8000f8ec03f */
[----:B------:R-:W-:-:S03]  /*14d0*/  UIADD3 UR5, UR4, -UR5, URZ ;  /* 0x8000000504057290 */ /* 0x000fc6000fffe03f */
[----:B------:R-:W-:Y:S01]  /*14e0*/  ULDC UR4, c[0x0][0x28c] ;  /* 0x0000a30000047ab9 */ /* 0x000fe20000000800 */
[----:B------:R-:W-:Y:S01]  /*14f0*/  ULEA UR5, UR5, UR6, 0xc ;  /* 0x0000000605057291 */ /* 0x000fe2000f8e603f */
[----:B------:R-:W-:-:S03]  /*1500*/  ISETP.LT.AND P0, PT, RZ, UR4, PT ;  /* 0x00000004ff007c0c */ /* 0x000fc6000bf01270 */
[----:B------:R-:W-:-:S04]  /*1510*/  UIADD3 UR5, UR5, 0x180, URZ ;  /* 0x0000018005057890 */ /* 0x000fc8000fffe03f */
[----:B------:R-:W-:-:S04]  /*1520*/  USHF.R.U32.HI UR5, URZ, 0x4, UR5 ;  /* 0x000000043f057899 */ /* 0x000fc80008011605 */
[----:B------:R-:W-:Y:S02]  /*1530*/  ULOP3.LUT UR46, UR5, 0x3fff, URZ, 0xc0, !UPT ;  /* 0x00003fff052e7892 */ /* 0x000fe4000f8ec03f */
[----:B---3--:R-:W-:Y:S10]  /*1540*/  @P0 BRA `(.L_x_17) ;  /* 0x0000000000400947 */ /* 0x008ff40003800000 */
[----:B------:R-:W-:Y:S01]  /*1550*/  MOV R0, 0x0 ;  /* 0x0000000000007802 */ /* 0x000fe20000000f00 */
[----:B------:R-:W-:Y:S01]  /*1560*/  ULDC.64 UR4, c[0x4][0x68] ;  /* 0x01001a0000047ab9 */ /* 0x000fe20000000a00 */
[----:B------:R-:W-:Y:S01]  /*1570*/  ULDC.64 UR6, c[0x4][0x8] ;  /* 0x0100020000067ab9 */ /* 0x000fe20000000a00 */
[----:B---34-:R-:W-:Y:S01]  /*1580*/  IMAD.U32 R4, RZ, RZ, UR4 ;  /* 0x00000004ff047e24 */ /* 0x018fe2000f8e00ff */
[----:B------:R0:W1:Y:S01]  /*1590*/  LDC.64 R14, c[0x4][R0] ;  /* 0x01000000000e7b82 */ /* 0x0000620000000a00 */
[----:B------:R-:W-:Y:S01]  /*15a0*/  IMAD.U32 R5, RZ, RZ, UR5 ;  /* 0x00000005ff057e24 */ /* 0x000fe2000f8e00ff */
[----:B------:R-:W-:Y:S01]  /*15b0*/  ULDC.64 UR4, c[0x4][0x70] ;  /* 0x01001c0000047ab9 */ /* 0x000fe20000000a00 */
[----:B------:R-:W-:Y:S01]  /*15c0*/  IMAD.U32 R10, RZ, RZ, UR6 ;  /* 0x00000006ff0a7e24 */ /* 0x000fe2000f8e00ff */
[----:B------:R-:W-:Y:S01]  /*15d0*/  MOV R8, 0x1e1 ;  /* 0x000001e100087802 */ /* 0x000fe20000000f00 */
[----:B------:R-:W-:Y:S02]  /*15e0*/  IMAD.U32 R6, RZ, RZ, UR4 ;  /* 0x00000004ff067e24 */ /* 0x000fe4000f8e00ff */
[----:B------:R-:W-:-:S02]  /*15f0*/  IMAD.U32 R7, RZ, RZ, UR5 ;  /* 0x00000005ff077e24 */ /* 0x000fc4000f8e00ff */
[----:B------:R-:W-:Y:S02]  /*1600*/  IMAD.U32 R11, RZ, RZ, UR7 ;  /* 0x00000007ff0b7e24 */ /* 0x000fe4000f8e00ff */
[----:B------:R-:W-:Y:S02]  /*1610*/  IMAD.MOV.U32 R12, RZ, RZ, 0x1 ;  /* 0x00000001ff0c7424 */ /* 0x000fe400078e00ff */
[----:B0-----:R-:W-:-:S07]  /*1620*/  IMAD.MOV.U32 R13, RZ, RZ, RZ ;  /* 0x000000ffff0d7224 */ /* 0x001fce00078e00ff */
[----:B------:R-:W-:-:S07]  /*1630*/  LEPC R20, `(.L_x_17) ;  /* 0x000000001014794e */ /* 0x000fce0000000000 */
[----:B-12--5:R-:W-:Y:S05]  /*1640*/  CALL.ABS.NOINC R14 ;  /* 0x000000000e007343 */ /* 0x026fea0003c00000 */
.L_x_17:
[----:B------:R-:W-:-:S06]  /*1650*/  ULOP3.LUT UR4, UR40, 0x1, URZ, 0xfc, !UPT ;  /* 0x0000000128047892 */ /* 0x000fcc000f8efc3f */
[----:B------:R-:W-:-:S05]  /*1660*/  IMAD.U32 R0, RZ, RZ, UR4 ;  /* 0x00000004ff007e24 */ /* 0x000fca000f8e00ff */
[----:B------:R-:W-:-:S13]  /*1670*/  ISETP.NE.AND P0, PT, R0, 0x3, PT ;  /* 0x000000030000780c */ /* 0x000fda0003f05270 */
[----:B------:R-:W-:Y:S05]  /*1680*/  @!P0 BRA `(.L_x_18) ;  /* 0x0000000000048947 */ /* 0x000fea0003800000 */
[----:B------:R-:W-:Y:S01]  /*1690*/  BPT.TRAP 0x1 ;  /* 0x000000040000795c */ /* 0x000fe20000300000 */
.L_x_18:
[----:B------:R-:W0:Y:S01]  /*16a0*/  S2UR UR5, SR_CgaCtaId ;  /* 0x00000000000579c3 */ /* 0x000e220000008800 */
[----:B------:R-:W-:Y:S01]  /*16b0*/  UMOV UR4, 0x400 ;  /* 0x0000040000047882 */ /* 0x000fe20000000000 */
[----:B---34-:R-:W-:Y:S02]  /*16c0*/  IMAD.U32 R5, RZ, RZ, UR39 ;  /* 0x00000027ff057e24 */ /* 0x018fe4000f8e00ff */
[----:B--2---:R-:W-:-:S05]  /*16d0*/  IMAD.U32 R3, RZ, RZ, UR38 ;  /* 0x00000026ff037e24 */ /* 0x004fca000f8e00ff */
[----:B------:R-:W-:Y:S01]  /*16e0*/  SHF.L.U32 R3, R3, 0x1f, RZ ;  /* 0x0000001f03037819 */ /* 0x000fe200000006ff */
[----:B0-----:R-:W-:-:S06]  /*16f0*/  ULEA UR4, UR5, UR4, 0x18 ;  /* 0x0000000405047291 */ /* 0x001fcc000f8ec03f */
[----:B------:R-:W-:-:S05]  /*1700*/  IMAD.U32 R0, RZ, RZ, UR4 ;  /* 0x00000004ff007e24 */ /* 0x000fca000f8e00ff */
[----:B------:R-:W-:-:S04]  /*1710*/  LEA R4, R5, R0, 0x3 ;  /* 0x0000000005047211 */ /* 0x000fc800078e18ff */
[----:B------:R0:W1:Y:S01]  /*1720*/  SYNCS.PHASECHK.TRANS64.TRYWAIT P1, [R4+URZ], R3 ;  /* 0x00000003040075a7 */ /* 0x000062000802017f */
[----:B------:R-:W-:Y:S05]  /*1730*/  @!P0 BRA `(.L_x_19) ;  /* 0x0000000000048947 */ /* 0x000fea0003800000 */
[----:B------:R-:W-:Y:S01]  /*1740*/  BPT.TRAP 0x1 ;  /* 0x000000040000795c */ /* 0x000fe20000300000 */
.L_x_19:
[----:B-1----:R-:W-:Y:S05]  /*1750*/  @P1 BRA `(.L_x_20) ;  /* 0x0000000000081947 */ /* 0x002fea0003800000 */
[----:B------:R-:W1:Y:S02]  /*1760*/  SYNCS.PHASECHK.TRANS64.TRYWAIT P1, [R4+URZ], R3 ;  /* 0x00000003040075a7 */ /* 0x000e64000802017f */
[----:B-1----:R-:W-:Y:S05]  /*1770*/  @!P1 BRA `(.L_x_21) ;  /* 0x0000016400389947 */ /* 0x002fea0003800000 */
.L_x_20:
[----:B------:R-:W-:-:S04]  /*1780*/  UISETP.LT.AND UP0, UPT, UR44, 0x1, UPT ;  /* 0x000000012c00788c */ /* 0x000fc8000bf01270 */
[----:B------:R-:W-:-:S06]  /*1790*/  USEL UR4, UR44, 0x1, UP0 ;  /* 0x000000012c047887 */ /* 0x000fcc0008000000 */
[----:B01----:R-:W-:Y:S01]  /*17a0*/  IMAD.U32 R4, RZ, RZ, UR4 ;  /* 0x00000004ff047e24 */ /* 0x003fe2000f8e00ff */
[----:B------:R-:W-:Y:S05]  /*17b0*/  WARPSYNC.ALL ;  /* 0x0000000000007948 */ /* 0x000fea0003800000 */
[----:B------:R-:W-:-:S04]  /*17c0*/  IADD3 R4, -R4, UR44, RZ ;  /* 0x0000002c04047c10 */ /* 0x000fc8000fffe1ff */
[----:B------:R-:W-:Y:S02]  /*17d0*/  ISETP.GE.AND P1, PT, R4, 0x1, PT ;  /* 0x000000010400780c */ /* 0x000fe40003f26270 */
[----:B------:R-:W-:Y:S01]  /*17e0*/  R2UR UR4, R0 ;  /* 0x00000000000472ca */ /* 0x000fe200000e0000 */
[----:B------:R-:W-:Y:S01]  /*17f0*/  ULOP3.LUT UR8, UR46, 0x10000, URZ, 0xfc, !UPT ;  /* 0x000100002e087892 */ /* 0x000fe2000f8efc3f */
[----:B------:R-:W-:Y:S01]  /*1800*/  WARPGROUP.ARRIVE ;  /* 0x00000000000079c5 */ /* 0x000fe20000000000 */
[----:B------:R-:W-:Y:S01]  /*1810*/  UMOV UR5, 0x80000020 ;  /* 0x8000002000057882 */ /* 0x000fe20000000000 */
[----:B------:R-:W-:Y:S01]  /*1820*/  UMOV UR7, 0x80000020 ;  /* 0x8000002000077882 */ /* 0x000fe20000000000 */
[----:B------:R-:W-:-:S08]  /*1830*/  ULEA UR10, UR39, UR8, 0xa ;  /* 0x00000008270a7291 */ /* 0x000fd0000f8e503f */
[----:B------:R-:W-:-:S04]  /*1840*/  UIADD3 UR4, UR4, 0x1c180, URZ ;  /* 0x0001c18004047890 */ /* 0x000fc8000fffe03f */
[----:B------:R-:W-:-:S04]  /*1850*/  USHF.R.U32.HI UR4, URZ, 0x4, UR4 ;  /* 0x000000043f047899 */ /* 0x000fc80008011604 */
[----:B------:R-:W-:-:S04]  /*1860*/  ULOP3.LUT UR4, UR4, 0x3fff, URZ, 0xc0, !UPT ;  /* 0x00003fff04047892 */ /* 0x000fc8000f8ec03f */
[----:B------:R-:W-:-:S03]  /*1870*/  ULOP3.LUT UR9, UR4, 0x10000, URZ, 0xfc, !UPT ;  /* 0x0001000004097892 */ /* 0x000fc6000f8efc3f */
[----:B------:R-:W-:Y:S01]  /*1880*/  UMOV UR4, UR10 ;  /* 0x0000000a00047c82 */ /* 0x000fe20008000000 */
[----:B------:R-:W-:-:S07]  /*1890*/  ULEA UR11, UR39, UR9, 0xa ;  /* 0x00000009270b7291 */ /* 0x000fce000f8e503f */
[----:B------:R-:W-:Y:S02]  /*18a0*/  UMOV UR6, UR11 ;  /* 0x0000000b00067c82 */ /* 0x000fe40008000000 */
[----:B------:R-:W-:Y:S01]  /*18b0*/  HGMMA.64x256x16.F32 R24, gdesc[UR4], RZ, !UPT, gsb0 ;  /* 0x03e00000041879f0 */ /* 0x000fe2000c0008ff */
[----:B------:R-:W-:Y:S01]  /*18c0*/  UIADD3 UR4, UR10, 0x200, URZ ;  /* 0x000002000a047890 */ /* 0x000fe2000fffe03f */
[----:B------:R-:W-:Y:S01]  /*18d0*/  UMOV UR5, 0x80000020 ;  /* 0x8000002000057882 */ /* 0x000fe20000000000 */
[----:B------:R-:W-:Y:S02]  /*18e0*/  WARPGROUP.DEPBAR.LE gsb0, 0x0 ;  /* 0x00008000000079c5 */ /* 0x000fe40000010000 */
[----:B------:R-:W-:Y:S01]  /*18f0*/  STL.64 [R1], R24 ;  /* 0x0000001801007387 */ /* 0x000fe20000100a00 */
[----:B------:R-:W-:Y:S01]  /*1900*/  IMAD.MOV.U32 R235, RZ, RZ, R51 ;  /* 0x000000ffffeb7224 */ /* 0x000fe200078e0033 */
[----:B------:R-:W-:Y:S01]  /*1910*/  MOV R230, R56 ;  /* 0x0000003800e67202 */ /* 0x000fe20000000f00 */
[----:B------:R-:W-:Y:S01]  /*1920*/  IMAD.MOV.U32 R234, RZ, RZ, R52 ;  /* 0x000000ffffea7224 */ /* 0x000fe200078e0034 */
[----:B------:R-:W-:Y:S01]  /*1930*/  STL.64 [R1+0x8], R26 ;  /* 0x0000081a01007387 */ /* 0x000fe20000100a00 */
        /* <DEDUP_REMOVED lines=47> */
[----:B------:R-:W-:Y:S01]  /*1c30*/  MOV R8, R147 ;  /* 0x0000009300087202 */ /* 0x000fe20000000f00 */
[----:B------:R-:W-:Y:S01]  /*1c40*/  IMAD.MOV.U32 R165, RZ, RZ, R81 ;  /* 0x000000ffffa57224 */ /* 0x000fe200078e0051 */
[----:B------:R0:W-:Y:S01]  /*1c50*/  STL [R1+0x68], R50 ;  /* 0x0000683201007387 */ /* 0x0001e20000100800 */
[----:B------:R-:W-:-:S02]  /*1c60*/  IMAD.MOV.U32 R166, RZ, RZ, R82 ;  /* 0x000000ffffa67224 */ /* 0x000fc400078e0052 */
[----:B------:R-:W-:Y:S01]  /*1c70*/  IMAD.MOV.U32 R167, RZ, RZ, R83 ;  /* 0x000000ffffa77224 */ /* 0x000fe200078e0053 */
[----:B------:R-:W-:Y:S01]  /*1c80*/  STL [R1+0x2b8], R152 ;  /* 0x0002b89801007387 */ /* 0x000fe20000100800 */
[----:B------:R-:W-:Y:S02]  /*1c90*/  IMAD.MOV.U32 R169, RZ, RZ, R85 ;  /* 0x000000ffffa97224 */ /* 0x000fe400078e0055 */
[----:B------:R-:W-:Y:S02]  /*1ca0*/  IMAD.MOV.U32 R170, RZ, RZ, R86 ;  /* 0x000000ffffaa7224 */ /* 0x000fe400078e0056 */
[----:B------:R-:W-:Y:S02]  /*1cb0*/  IMAD.MOV.U32 R171, RZ, RZ, R87 ;  /* 0x000000ffffab7224 */ /* 0x000fe400078e0057 */
[----:B------:R-:W-:Y:S02]  /*1cc0*/  IMAD.MOV.U32 R172, RZ, RZ, R88 ;  /* 0x000000ffffac7224 */ /* 0x000fe400078e0058 */
[----:B------:R-:W-:-:S02]  /*1cd0*/  IMAD.MOV.U32 R173, RZ, RZ, R89 ;  /* 0x000000ffffad7224 */ /* 0x000fc400078e0059 */
[----:B------:R-:W-:Y:S02]  /*1ce0*/  IMAD.MOV.U32 R174, RZ, RZ, R90 ;  /* 0x000000ffffae7224 */ /* 0x000fe400078e005a */
        /* <DEDUP_REMOVED lines=52> */
[----:B0-----:R-:W-:-:S06]  /*2030*/  WARPGROUP.ARRIVE ;  /* 0x00000000000079c5 */ /* 0x001fcc0000000000 */
[----:B------:R-:W-:Y:S03]  /*2040*/  HGMMA.64x256x16.F32 R24, gdesc[UR4], RZ, !UPT, gsb0 ;  /* 0x03e00000041879f0 */ /* 0x000fe6000c0008ff */
[----:B------:R-:W-:Y:S02]  /*2050*/  WARPGROUP.DEPBAR.LE gsb0, 0x0 ;  /* 0x00008000000079c5 */ /* 0x000fe40000010000 */
[----:B------:R-:W-:Y:S04]  /*2060*/  STL.64 [R1+0x2b0], R150 ;  /* 0x0002b09601007387 */ /* 0x000fe80000100a00 */
        /* <DEDUP_REMOVED lines=20> */
[----:B------:R0:W-:Y:S04]  /*21b0*/  STL.64 [R1+0x208], R108 ;  /* 0x0002086c01007387 */ /* 0x0001e80000100a00 */
[----:B0-----:R-:W2:Y:S04]  /*21c0*/  LDL.LU R108, [R1] ;  /* 0x00000000016c7983 */ /* 0x001ea80000300800 */
[----:B------:R-:W2:Y:S04]  /*21d0*/  LDL.LU R109, [R1+0x4] ;  /* 0x00000400016d7983 */ /* 0x000ea80000300800 */
        /* <DEDUP_REMOVED lines=24> */
[----:B------:R-:W2:Y:S01]  /*2360*/  LDL.LU R134, [R1+0x68] ;  /* 0x0000680001867983 */ /* 0x000ea20000300800 */
[----:B------:R-:W-:Y:S01]  /*2370*/  IMAD.MOV.U32 R135, RZ, RZ, R235 ;  /* 0x000000ffff877224 */ /* 0x000fe200078e00eb */
[----:B------:R-:W-:Y:S01]  /*2380*/  MOV R137, R233 ;  /* 0x000000e900897202 */ /* 0x000fe20000000f00 */
[----:B------:R-:W-:Y:S01]  /*2390*/  IMAD.MOV.U32 R136, RZ, RZ, R234 ;  /* 0x000000ffff887224 */ /* 0x000fe200078e00ea */
[----:B------:R-:W-:Y:S01]  /*23a0*/  MOV R144, R226 ;  /* 0x000000e200907202 */ /* 0x000fe20000000f00 */
[----:B------:R-:W-:Y:S01]  /*23b0*/  IMAD.MOV.U32 R138, RZ, RZ, R232 ;  /* 0x000000ffff8a7224 */ /* 0x000fe200078e00e8 */
[----:B------:R-:W-:Y:S01]  /*23c0*/  MOV R151, R219 ;  /* 0x000000db00977202 */ /* 0x000fe20000000f00 */
[----:B------:R-:W-:Y:S01]  /*23d0*/  IMAD.MOV.U32 R139, RZ, RZ, R231 ;  /* 0x000000ffff8b7224 */ /* 0x000fe200078e00e7 */
[----:B------:R-:W-:Y:S01]  /*23e0*/  UIADD3 UR4, UR10, 0x2, URZ ;  /* 0x000000020a047890 */ /* 0x000fe2000fffe03f */
[----:B------:R-:W-:Y:S01]  /*23f0*/  IMAD.MOV.U32 R140, RZ, RZ, R230 ;  /* 0x000000ffff8c7224 */ /* 0x000fe200078e00e6 */
[----:B------:R-:W-:Y:S01]  /*2400*/  MOV R230, R9 ;  /* 0x0000000900e67202 */ /* 0x000fe20000000f00 */
[----:B------:R-:W-:Y:S01]  /*2410*/  IMAD.MOV.U32 R141, RZ, RZ, R229 ;  /* 0x000000ffff8d7224 */ /* 0x000fe200078e00e5 */
[----:B------:R-:W-:Y:S01]  /*2420*/  UIADD3 UR6, UR11, 0x2, URZ ;  /* 0x000000020b067890 */ /* 0x000fe2000fffe03f */
[----:B------:R-:W-:Y:S01]  /*2430*/  IMAD.MOV.U32 R142, RZ, RZ, R228 ;  /* 0x000000ffff8e7224 */ /* 0x000fe200078e00e4 */
[----:B------:R-:W-:Y:S01]  /*2440*/  UMOV UR5, 0x80000020 ;  /* 0x8000002000057882 */ /* 0x000fe20000000000 */
[----:B------:R-:W-:Y:S01]  /*2450*/  IMAD.MOV.U32 R143, RZ, RZ, R227 ;  /* 0x000000ffff8f7224 */ /* 0x000fe200078e00e3 */
[----:B------:R-:W-:Y:S01]  /*2460*/  UMOV UR7, 0x80000020 ;  /* 0x8000002000077882 */ /* 0x000fe20000000000 */
[----:B------:R-:W-:-:S02]  /*2470*/  IMAD.MOV.U32 R145, RZ, RZ, R225 ;  /* 0x000000ffff917224 */ /* 0x000fc400078e00e1 */
[----:B------:R-:W-:Y:S02]  /*2480*/  IMAD.MOV.U32 R146, RZ, RZ, R224 ;  /* 0x000000ffff927224 */ /* 0x000fe400078e00e0 */
[----:B------:R-:W-:Y:S01]  /*2490*/  IMAD.MOV.U32 R147, RZ, RZ, R223 ;  /* 0x000000ffff937224 */ /* 0x000fe200078e00df */
[----:B------:R-:W-:Y:S01]  /*24a0*/  MOV R223, R18 ;  /* 0x0000001200df7202 */ /* 0x000fe20000000f00 */
        /* <DEDUP_REMOVED lines=19> */
[----:B------:R-:W-:-:S06]  /*25e0*/  IMAD.MOV.U32 R235, RZ, RZ, R3 ;  /* 0x000000ffffeb7224 */ /* 0x000fcc00078e0003 */
[----:B--2---:R-:W-:-:S06]  /*25f0*/  WARPGROUP.ARRIVE ;  /* 0x00000000000079c5 */ /* 0x004fcc0000000000 */
[----:B------:R-:W-:Y:S03]  /*2600*/  HGMMA.64x256x16.F32 R108, gdesc[UR4], R108, gsb0 ;  /* 0x03e00000046c79f0 */ /* 0x000fe6000800086c */
[----:B------:R-:W-:Y:S02]  /*2610*/  WARPGROUP.DEPBAR.LE gsb0, 0x0 ;  /* 0x00008000000079c5 */ /* 0x000fe40000010000 */
[----:B------:R-:W-:Y:S04]  /*2620*/  STL.64 [R1], R108 ;  /* 0x0000006c01007387 */ /* 0x000fe80000100a00 */
        /* <DEDUP_REMOVED lines=63> */
[----:B0-----:R1:W5:Y:S04]  /*2a20*/  LDL.LU R152, [R1+0x2b8] ;  /* 0x0002b80001987983 */ /* 0x0013680000300800 */
[----:B------:R-:W2:Y:S04]  /*2a30*/  LDL.LU.64 R150, [R1+0x2b0] ;  /* 0x0002b00001967983 */ /* 0x000ea80000300a00 */
        /* <DEDUP_REMOVED lines=20> */
[----:B------:R-:W2:Y:S01]  /*2b80*/  LDL.LU.64 R108, [R1+0x208] ;  /* 0x00020800016c7983 */ /* 0x000ea20000300a00 */
[----:B------:R-:W-:Y:S01]  /*2b90*/  UIADD3 UR4, UR10, 0x202, URZ ;  /* 0x000002020a047890 */ /* 0x000fe2000fffe03f */
[----:B------:R-:W-:Y:S01]  /*2ba0*/  UMOV UR5, 0x80000020 ;  /* 0x8000002000057882 */ /* 0x000fe20000000000 */
[----:B--2---:R-:W-:-:S07]  /*2bb0*/  WARPGROUP.ARRIVE ;  /* 0x00000000000079c5 */ /* 0x004fce0000000000 */
[----:B------:R-:W-:Y:S03]  /*2bc0*/  HGMMA.64x256x16.F32 R24, gdesc[UR4], R24, gsb0 ;  /* 0x03e00000041879f0 */ /* 0x000fe60008000818 */
[----:B------:R-:W-:Y:S02]  /*2bd0*/  WARPGROUP.DEPBAR.LE gsb0, 0x0 ;  /* 0x00008000000079c5 */ /* 0x000fe40000010000 */
[----:B-1----:R-:W-:Y:S05]  /*2be0*/  @!P1 BRA `(.L_x_22) ;  /* 0x0000002000949947 */ /* 0x002fea0003800000 */
[----:B------:R-:W-:Y:S02]  /*2bf0*/  UIADD3 UR4, UR39, 0x1, URZ ;  /* 0x0000000127047890 */ /* 0x000fe4000fffe03f */
[----:B------:R-:W-:Y:S02]  /*2c00*/  UMOV UR11, UR39 ;  /* 0x00000027000b7c82 */ /* 0x000fe40008000000 */
[----:B------:R-:W-:-:S04]  /*2c10*/  UISETP.NE.AND UP0, UPT, UR4, 0x7, UPT ;  /* 0x000000070400788c */ /* 0x000fc8000bf05270 */
[----:B------:R-:W-:Y:S02]  /*2c20*/  USEL UR5, URZ, 0x1, UP0 ;  /* 0x000000013f057887 */ /* 0x000fe40008000000 */
[----:B------:R-:W-:Y:S02]  /*2c30*/  USEL UR10, UR4, URZ, UP0 ;  /* 0x0000003f040a7287 */ /* 0x000fe40008000000 */
[----:B------:R-:W-:-:S06]  /*2c40*/  ULOP3.LUT UR5, UR38, UR5, URZ, 0x3c, !UPT ;  /* 0x0000000526057292 */ /* 0x000fcc000f8e3c3f */
[----:B------:R-:W-:-:S07]  /*2c50*/  IMAD.U32 R3, RZ, RZ, UR5 ;  /* 0x00000005ff037e24 */ /* 0x000fce000f8e00ff */
.L_x_29:
[----:B------:R-:W-:Y:S05]  /*2c60*/  @!P0 BRA `(.L_x_23) ;  /* 0x0000000000048947 */ /* 0x000fea0003800000 */
[----:B------:R-:W-:Y:S01]  /*2c70*/  BPT.TRAP 0x1 ;  /* 0x000000040000795c */ /* 0x000fe20000300000 */
.L_x_23:
[----:B------:R-:W0:Y:S01]  /*2c80*/  S2UR UR5, SR_CgaCtaId ;  /* 0x00000000000579c3 */ /* 0x000e220000008800 */
[----:B------:R-:W-:Y:S01]  /*2c90*/  UMOV UR4, 0x400 ;  /* 0x0000040000047882 */ /* 0x000fe20000000000 */
[----:B------:R-:W-:Y:S02]  /*2ca0*/  MOV R5, UR10 ;  /* 0x0000000a00057c02 */ /* 0x000fe40008000f00 */
[----:B------:R-:W-:Y:S01]  /*2cb0*/  SHF.L.U32 R6, R3, 0x1f, RZ ;  /* 0x0000001f03067819 */ /* 0x000fe200000006ff */
[----:B0-----:R-:W-:-:S06]  /*2cc0*/  ULEA UR4, UR5, UR4, 0x18 ;  /* 0x0000000405047291 */ /* 0x001fcc000f8ec03f */
[----:B------:R-:W-:-:S04]  /*2cd0*/  IMAD.U32 R0, RZ, RZ, UR4 ;  /* 0x00000004ff007e24 */ /* 0x000fc8000f8e00ff */
[----:B------:R-:W-:-:S04]  /*2ce0*/  IMAD R5, R5, 0x8, R0 ;  /* 0x0000000805057824 */ /* 0x000fc800078e0200 */
[----:B------:R0:W1:Y:S01]  /*2cf0*/  SYNCS.PHASECHK.TRANS64.TRYWAIT P1, [R5+URZ], R6 ;  /* 0x00000006050075a7 */ /* 0x000062000802017f */
[----:B------:R-:W-:Y:S05]  /*2d00*/  @!P0 BRA `(.L_x_24) ;  /* 0x0000000000048947 */ /* 0x000fea0003800000 */
[----:B------:R-:W-:Y:S01]  /*2d10*/  BPT.TRAP 0x1 ;  /* 0x000000040000795c */ /* 0x000fe20000300000 */
.L_x_24:
[----:B-1----:R-:W-:Y:S05]  /*2d20*/  @P1 BRA `(.L_x_25) ;  /* 0x0000000000081947 */ /* 0x002fea0003800000 */
[----:B------:R-:W1:Y:S02]  /*2d30*/  SYNCS.PHASECHK.TRANS64.TRYWAIT P1, [R5+URZ], R6 ;  /* 0x00000006050075a7 */ /* 0x000e64000802017f */
[----:B-1----:R-:W-:Y:S05]  /*2d40*/  @!P1 BRA `(.L_x_26) ;  /* 0x0000014c00d89947 */ /* 0x002fea0003800000 */
.L_x_25:
        /* <DEDUP_REMOVED lines=64> */
[----:B--2---:R-:W2:Y:S04]  /*3150*/  LDL.LU.64 R24, [R1] ;  /* 0x0000000001187983 */ /* 0x004ea80000300a00 */
        /* <DEDUP_REMOVED lines=63> */
[----:B------:R-:W-:-:S02]  /*3550*/  ULEA UR12, UR10, UR8, 0xa ;  /* 0x000000080a0c7291 */ /* 0x000fc4000f8e503f */
[----:B------:R-:W-:Y:S01]  /*3560*/  ULEA UR13, UR10, UR9, 0xa ;  /* 0x000000090a0d7291 */ /* 0x000fe2000f8e503f */
[----:B------:R-:W-:Y:S01]  /*3570*/  UMOV UR5, 0x80000020 ;  /* 0x8000002000057882 */ /* 0x000fe20000000000 */
[----:B------:R-:W-:-:S03]  /*3580*/  UMOV UR7, 0x80000020 ;  /* 0x8000002000077882 */ /* 0x000fc60000000000 */
[----:B------:R-:W-:Y:S02]  /*3590*/  UMOV UR4, UR12 ;  /* 0x0000000c00047c82 */ /* 0x000fe40008000000 */
[----:B------:R-:W-:Y:S01]  /*35a0*/  UMOV UR6, UR13 ;  /* 0x0000000d00067c82 */ /* 0x000fe20008000000 */
[----:B--2---:R-:W-:-:S06]  /*35b0*/  WARPGROUP.ARRIVE ;  /* 0x00000000000079c5 */ /* 0x004fcc0000000000 */
[----:B------:R-:W-:Y:S03]  /*35c0*/  HGMMA.64x256x16.F32 R24, gdesc[UR4], R24, gsb0 ;  /* 0x03e00000041879f0 */ /* 0x000fe60008000818 */
[----:B------:R-:W-:Y:S02]  /*35d0*/  WARPGROUP.DEPBAR.LE gsb0, 0x0 ;  /* 0x00008000000079c5 */ /* 0x000fe40000010000 */
[----:B------:R-:W-:Y:S01]  /*35e0*/  STL.64 [R1], R24 ;  /* 0x0000001801007387 */ /* 0x000fe20000100a00 */
[----:B01----:R-:W-:Y:S01]  /*35f0*/  IMAD.MOV.U32 R6, RZ, RZ, R150 ;  /* 0x000000ffff067224 */ /* 0x003fe200078e0096 */
        /* <DEDUP_REMOVED lines=50> */
[----:B------:R0:W-:Y:S01]  /*3920*/  STL.64 [R1+0x68], R50 ;  /* 0x0000683201007387 */ /* 0x0001e20000100a00 */
[----:B------:R-:W-:Y:S01]  /*3930*/  IMAD.MOV.U32 R204, RZ, RZ, R120 ;  /* 0x000000ffffcc7224 */ /* 0x000fe200078e0078 */
[----:B------:R-:W-:Y:S01]  /*3940*/  MOV R231, R56 ;  /* 0x0000003800e77202 */ /* 0x000fe20000000f00 */
[----:B------:R-:W-:Y:S01]  /*3950*/  IMAD.MOV.U32 R205, RZ, RZ, R121 ;  /* 0x000000ffffcd7224 */ /* 0x000fe200078e0079 */
[----:B------:R-:W2:Y:S01]  /*3960*/  LDL.LU.64 R150, [R1+0x4b8] ;  /* 0x0004b80001967983 */ /* 0x000ea20000300a00 */
[----:B------:R-:W-:-:S02]  /*3970*/  IMAD.MOV.U32 R202, RZ, RZ, R118 ;  /* 0x000000ffffca7224 */ /* 0x000fc400078e0076 */
[----:B------:R-:W-:Y:S01]  /*3980*/  IMAD.MOV.U32 R200, RZ, RZ, R116 ;  /* 0x000000ffffc87224 */ /* 0x000fe200078e0074 */
[----:B------:R-:W2:Y:S01]  /*3990*/  LDL.LU.64 R148, [R1+0x4b0] ;  /* 0x0004b00001947983 */ /* 0x000ea20000300a00 */
[----:B------:R-:W-:Y:S02]  /*39a0*/  IMAD.MOV.U32 R201, RZ, RZ, R117 ;  /* 0x000000ffffc97224 */ /* 0x000fe400078e0075 */
[----:B------:R-:W-:Y:S01]  /*39b0*/  IMAD.MOV.U32 R198, RZ, RZ, R114 ;  /* 0x000000ffffc67224 */ /* 0x000fe200078e0072 */
[----:B------:R-:W2:Y:S01]  /*39c0*/  LDL.LU.64 R146, [R1+0x4a8] ;  /* 0x0004a80001927983 */ /* 0x000ea20000300a00 */
[----:B------:R-:W-:Y:S02]  /*39d0*/  IMAD.MOV.U32 R199, RZ, RZ, R115 ;  /* 0x000000ffffc77224 */ /* 0x000fe400078e0073 */
        /* <DEDUP_REMOVED lines=100> */
[----:B0-----:R-:W2:Y:S04]  /*4020*/  LDL.LU.64 R50, [R1+0x328] ;  /* 0x0003280001327983 */ /* 0x001ea80000300a00 */
        /* <DEDUP_REMOVED lines=14> */
[----:B------:R-:W-:-:S02]  /*4110*/  UMOV UR5, 0x80000020 ;  /* 0x8000002000057882 */ /* 0x000fc40000000000 */
[----:B-----5:R-:W-:Y:S01]  /*4120*/  STL [R1+0x2b8], R152 ;  /* 0x0002b89801007387 */ /* 0x020fe20000100800 */
[----:B--2---:R-:W-:-:S06]  /*4130*/  WARPGROUP.ARRIVE ;  /* 0x00000000000079c5 */ /* 0x004fcc0000000000 */
[----:B------:R-:W-:Y:S03]  /*4140*/  HGMMA.64x256x16.F32 R24, gdesc[UR4], R24, gsb0 ;  /* 0x03e00000041879f0 */ /* 0x000fe60008000818 */
        /* <DEDUP_REMOVED lines=58> */
[----:B------:R-:W-:Y:S01]  /*44f0*/  MOV R232, R8 ;  /* 0x0000000800e87202 */ /* 0x000fe20000000f00 */
[----:B------:R-:W-:-:S02]  /*4500*/  IMAD.MOV.U32 R141, RZ, RZ, R230 ;  /* 0x000000ffff8d7224 */ /* 0x000fc400078e00e6 */
[----:B------:R-:W-:Y:S02]  /*4510*/  IMAD.MOV.U32 R142, RZ, RZ, R229 ;  /* 0x000000ffff8e7224 */ /* 0x000fe400078e00e5 */
[----:B------:R-:W-:Y:S02]  /*4520*/  IMAD.MOV.U32 R143, RZ, RZ, R228 ;  /* 0x000000ffff8f7224 */ /* 0x000fe400078e00e4 */
[----:B------:R-:W-:Y:S02]  /*4530*/  IMAD.MOV.U32 R144, RZ, RZ, R227 ;  /* 0x000000ffff907224 */ /* 0x000fe400078e00e3 */
[----:B------:R-:W-:Y:S01]  /*4540*/  IMAD.MOV.U32 R146, RZ, RZ, R225 ;  /* 0x000000ffff927224 */ /* 0x000fe200078e00e1 */
[----:B------:R-:W-:Y:S01]  /*4550*/  MOV R225, R15 ;  /* 0x0000000f00e17202 */ /* 0x000fe20000000f00 */
        /* <DEDUP_REMOVED lines=19> */
[----:B------:R-:W-:Y:S01]  /*4690*/  IMAD.MOV.U32 R235, RZ, RZ, R5 ;  /* 0x000000ffffeb7224 */ /* 0x000fe200078e0005 */
[----:B------:R-:W-:-:S02]  /*46a0*/  UIADD3 UR4, UR12, 0x2, URZ ;  /* 0x000000020c047890 */ /* 0x000fc4000fffe03f */
[----:B------:R-:W-:Y:S01]  /*46b0*/  UIADD3 UR6, UR13, 0x2, URZ ;  /* 0x000000020d067890 */ /* 0x000fe2000fffe03f */
[----:B------:R-:W-:Y:S01]  /*46c0*/  UMOV UR5, 0x80000020 ;  /* 0x8000002000057882 */ /* 0x000fe20000000000 */
[----:B------:R-:W-:Y:S01]  /*46d0*/  UMOV UR7, 0x80000020 ;  /* 0x8000002000077882 */ /* 0x000fe20000000000 */
        /* <DEDUP_REMOVED lines=96> */
[----:B------:R-:W-:Y:S01]  /*4ce0*/  BPT.TRAP 0x1 ;  /* 0x000000040000795c */ /* 0x000fe20000300000 */
.L_x_27:
[----:B------:R-:W-:Y:S01]  /*4cf0*/  ISETP.NE.AND P1, PT, R17, RZ, PT ;  /* 0x000000ff1100720c */ /* 0x000fe20003f25270 */
[----:B------:R-:W-:Y:S01]  /*4d00*/  IMAD.U32 R5, RZ, RZ, UR11 ;  /* 0x0000000bff057e24 */ /* 0x000fe2000f8e00ff */
[----:B------:R-:W-:-:S11]  /*4d10*/  UISETP.GT.U32.AND UP0, UPT, UR40, 0x1, UPT ;  /* 0x000000012800788c */ /* 0x000fd6000bf04070 */
[----:B------:R-:W-:-:S04]  /*4d20*/  @P1 IMAD R5, R5, 0x8, R0 ;  /* 0x0000000805051824 */ /* 0x000fc800078e0200 */
[----:B------:R-:W-:-:S05]  /*4d30*/  @P1 VIADD R5, R5, 0x38 ;  /* 0x0000003805051836 */ /* 0x000fca0000000000 */
[----:B-----5:R-:W-:-:S04]  /*4d40*/  @P1 PRMT R5, R152, 0x654, R5 ;  /* 0x0000065498051816 */ /* 0x020fc80000000005 */
[----:B------:R0:W-:Y:S01]  /*4d50*/  @P1 SYNCS.ARRIVE.TRANS64.RED.A1T0 RZ, [R5+URZ], RZ ;  /* 0x000000ff05ff19a7 */ /* 0x0001e2000810043f */
[----:B------:R-:W-:-:S13]  /*4d60*/  PLOP3.LUT P1, PT, PT, PT, UP0, 0x80, 0x0 ;  /* 0x000000000000781c */ /* 0x000fda0003f2f008 */
[----:B0-----:R-:W-:Y:S05]  /*4d70*/  @P1 BRA `(.L_x_28) ;  /* 0x0000000000041947 */ /* 0x001fea0003800000 */
[----:B------:R-:W-:Y:S01]  /*4d80*/  BPT.TRAP 0x1 ;  /* 0x000000040000795c */ /* 0x000fe20000300000 */
.L_x_28:
[----:B------:R-:W-:Y:S01]  /*4d90*/  UIADD3 UR10, UR10, 0x1, URZ ;  /* 0x000000010a0a7890 */ /* 0x000fe2000fffe03f */
[C---:B------:R-:W-:Y:S01]  /*4da0*/  ISETP.GT.AND P1, PT, R4.reuse, 0x1, PT ;  /* 0x000000010400780c */ /* 0x040fe20003f24270 */
[----:B------:R-:W-:Y:S01]  /*4db0*/  UIADD3 UR11, UR11, 0x1, URZ ;  /* 0x000000010b0b7890 */ /* 0x000fe2000fffe03f */
[----:B------:R-:W-:Y:S01]  /*4dc0*/  IADD3 R4, R4, -0x1, RZ ;  /* 0xffffffff04047810 */ /* 0x000fe20007ffe0ff */
[----:B------:R-:W-:Y:S02]  /*4dd0*/  UISETP.NE.AND UP0, UPT, UR10, 0x7, UPT ;  /* 0x000000070a00788c */ /* 0x000fe4000bf05270 */
[----:B------:R-:W-:Y:S02]  /*4de0*/  UISETP.NE.AND UP1, UPT, UR11, 0x7, UPT ;  /* 0x000000070b00788c */ /* 0x000fe4000bf25270 */
[----:B------:R-:W-:Y:S02]  /*4df0*/  USEL UR4, URZ, 0x1, UP0 ;  /* 0x000000013f047887 */ /* 0x000fe40008000000 */
[----:B------:R-:W-:-:S02]  /*4e00*/  USEL UR10, UR10, URZ, UP0 ;  /* 0x0000003f0a0a7287 */ /* 0x000fc40008000000 */
[----:B------:R-:W-:Y:S02]  /*4e10*/  USEL UR11, UR11, URZ, UP1 ;  /* 0x0000003f0b0b7287 */ /* 0x000fe40008800000 */
[----:B------:R-:W-:Y:S01]  /*4e20*/  LOP3.LUT R3, R3, UR4, RZ, 0x3c, !PT ;  /* 0x0000000403037c12 */ /* 0x000fe2000f8e3cff */
[----:B------:R-:W-:Y:S09]  /*4e30*/  @P1 BRA `(.L_x_29) ;  /* 0xffffffdc00881947 */ /* 0x000ff2000383ffff */
.L_x_22:
[----:B------:R-:W0:Y:S02]  /*4e40*/  LDC R3, c[0x0][0x28c] ;  /* 0x0000a300ff037b82 */ /* 0x000e240000000800 */
[----:B0-----:R-:W-:-:S13]  /*4e50*/  ISETP.GE.AND P1, PT, R3, 0x1, PT ;  /* 0x000000010300780c */ /* 0x001fda0003f26270 */
[----:B------:R-:W-:Y:S05]  /*4e60*/  @!P1 BRA `(.L_x_30) ;  /* 0x00000000005c9947 */ /* 0x000fea0003800000 */
[----:B------:R-:W-:Y:S05]  /*4e70*/  @!P0 BRA `(.L_x_31) ;  /* 0x0000000000048947 */ /* 0x000fea0003800000 */
[----:B------:R-:W-:Y:S01]  /*4e80*/  BPT.TRAP 0x1 ;  /* 0x000000040000795c */ /* 0x000fe20000300000 */
.L_x_31:
[----:B------:R-:W-:Y:S01]  /*4e90*/  ISETP.NE.AND P0, PT, R17, RZ, PT ;  /* 0x000000ff1100720c */ /* 0x000fe20003f05270 */
[----:B------:R-:W-:-:S12]  /*4ea0*/  BSSY B0, `(.L_x_32) ;  /* 0x000000f000007945 */ /* 0x000fd80003800000 */
[----:B------:R-:W-:Y:S05]  /*4eb0*/  @!P0 BRA `(.L_x_33) ;  /* 0x0000000000348947 */ /* 0x000fea0003800000 */
[----:B------:R-:W-:-:S04]  /*4ec0*/  UISETP.LT.AND UP0, UPT, UR44, 0x1, UPT ;  /* 0x000000012c00788c */ /* 0x000fc8000bf01270 */
[----:B------:R-:W-:-:S04]  /*4ed0*/  USEL UR6, UR44, 0x1, UP0 ;  /* 0x000000012c067887 */ /* 0x000fc80008000000 */
[----:B------:R-:W-:-:S04]  /*4ee0*/  UIADD3 UR6, UR39, UR44, -UR6 ;  /* 0x0000002c27067290 */ /* 0x000fc8000fffe806 */
[----:B------:R-:W-:-:S04]  /*4ef0*/  UIMAD.WIDE.U32 UR4, UR6, 0x24924925, URZ ;  /* 0x24924925060478a5 */ /* 0x000fc8000f8e003f */
[----:B------:R-:W-:-:S04]  /*4f00*/  UIADD3 UR4, UR6, -UR5, URZ ;  /* 0x8000000506047290 */ /* 0x000fc8000fffe03f */
[----:B------:R-:W-:-:S04]  /*4f10*/  ULEA.HI UR4, UR4, UR5, URZ, 0x1f ;  /* 0x0000000504047291 */ /* 0x000fc8000f8ff83f */
[----:B------:R-:W-:-:S04]  /*4f20*/  USHF.R.U32.HI UR4, URZ, 0x2, UR4 ;  /* 0x000000023f047899 */ /* 0x000fc80008011604 */
[----:B------:R-:W-:-:S06]  /*4f30*/  UIMAD UR4, UR4, -0x7, UR6 ;  /* 0xfffffff9040478a4 */ /* 0x000fcc000f8e0206 */
[----:B------:R-:W-:-:S04]  /*4f40*/  IMAD.U32 R3, RZ, RZ, UR4 ;  /* 0x00000004ff037e24 */ /* 0x000fc8000f8e00ff */
[----:B------:R-:W-:-:S04]  /*4f50*/  IMAD R0, R3, 0x8, R0 ;  /* 0x0000000803007824 */ /* 0x000fc800078e0200 */
[----:B------:R-:W-:-:S05]  /*4f60*/  VIADD R0, R0, 0x38 ;  /* 0x0000003800007836 */ /* 0x000fca0000000000 */
[----:B-----5:R-:W-:-:S04]  /*4f70*/  PRMT R0, R152, 0x654, R0 ;  /* 0x0000065498007816 */ /* 0x020fc80000000000 */
[----:B------:R0:W-:Y:S03]  /*4f80*/  SYNCS.ARRIVE.TRANS64.RED.A1T0 RZ, [R0+URZ], RZ ;  /* 0x000000ff00ff79a7 */ /* 0x0001e6000810043f */
.L_x_33:
[----:B------:R-:W-:Y:S05]  /*4f90*/  BSYNC B0 ;  /* 0x0000000000007941 */ /* 0x000fea0003800000 */
.L_x_32:
[----:B------:R-:W-:-:S06]  /*4fa0*/  UISETP.GT.U32.AND UP0, UPT, UR40, 0x1, UPT ;  /* 0x000000012800788c */ /* 0x000fcc000bf04070 */
[----:B------:R-:W-:-:S13]  /*4fb0*/  PLOP3.LUT P0, PT, PT, PT, UP0, 0x80, 0x0 ;  /* 0x000000000000781c */ /* 0x000fda0003f0f008 */
[----:B------:R-:W-:Y:S05]  /*4fc0*/  @P0 BRA `(.L_x_30) ;  /* 0x0000000000040947 */ /* 0x000fea0003800000 */
[----:B------:R-:W-:Y:S01]  /*4fd0*/  BPT.TRAP 0x1 ;  /* 0x000000040000795c */ /* 0x000fe20000300000 */
.L_x_30:
[----:B------:R-:W1:Y:S01]  /*4fe0*/  S2R R8, SR_TID.X ;  /* 0x0000000000087919 */ /* 0x000e620000002100 */
[----:B------:R-:W-:Y:S01]  /*4ff0*/  IMAD.MOV.U32 R19, RZ, RZ, 0x6540 ;  /* 0x00006540ff137424 */ /* 0x000fe200078e00ff */
[----:B------:R-:W-:Y:S02]  /*5000*/  UIMAD.WIDE UR6, UR41, 0x100, URZ ;  /* 0x00000100290678a5 */ /* 0x000fe4000f8e023f */
[----:B------:R-:W-:Y:S01]  /*5010*/  USHF.R.S32.HI UR10, URZ, 0x1f, UR43 ;  /* 0x0000001f3f0a7899 */ /* 0x000fe2000801142b */
[----:B------:R-:W-:Y:S01]  /*5020*/  ULDC.64 UR8, c[0x0][0x5d0] ;  /* 0x0001740000087ab9 */ /* 0x000fe20000000a00 */
[----:B------:R-:W-:Y:S02]  /*5030*/  USHF.L.U32 UR41, UR41, 0x8, URZ ;  /* 0x0000000829297899 */ /* 0x000fe4000800063f */
[----:B------:R-:W-:Y:S02]  /*5040*/  UIMAD UR4, UR10, UR8, URZ ;  /* 0x000000080a0472a4 */ /* 0x000fe4000f8e023f */
[----:B------:R-:W-:-:S02]  /*5050*/  UIADD3 UR39, UR44, UR39, URZ ;  /* 0x000000272c277290 */ /* 0x000fc4000fffe03f */
[----:B------:R-:W-:Y:S02]  /*5060*/  UIMAD UR4, UR43, UR9, UR4 ;  /* 0x000000092b0472a4 */ /* 0x000fe4000f8e0204 */
[----:B------:R-:W-:Y:S01]  /*5070*/  UISETP.GT.U32.AND UP0, UPT, UR39, 0x6, UPT ;  /* 0x000000062700788c */ /* 0x000fe2000bf04070 */
[----:B------:R-:W-:Y:S01]  /*5080*/  ULDC UR9, c[0x0][0x284] ;  /* 0x0000a10000097ab9 */ /* 0x000fe20000000800 */
[----:B------:R-:W-:Y:S01]  /*5090*/  UISETP.GE.U32.AND UP1, UPT, UR44, 0x7, UPT ;  /* 0x000000072c00788c */ /* 0x000fe2000bf26070 */
[----:B------:R-:W-:Y:S01]  /*50a0*/  IMAD.U32 R153, RZ, RZ, UR9 ;  /* 0x00000009ff997e24 */ /* 0x000fe2000f8e00ff */
[----:B------:R-:W-:Y:S01]  /*50b0*/  UISETP.LT.U32.AND UP0, UPT, UR44, 0x7, UP0 ;  /* 0x000000072c00788c */ /* 0x000fe20008701070 */
[--C-:B-1----:R-:W-:Y:S01]  /*50c0*/  SHF.R.U32.HI R4, RZ, 0x7, R8.reuse ;  /* 0x00000007ff047819 */ /* 0x102fe20000011608 */
[----:B------:R-:W-:Y:S01]  /*50d0*/  IMAD.SHL.U32 R18, R8, 0x2, RZ ;  /* 0x0000000208127824 */ /* 0x000fe200078e00ff */
[----:B------:R-:W-:Y:S02]  /*50e0*/  SHF.R.U32.HI R5, RZ, 0x2, R8 ;  /* 0x00000002ff057819 */ /* 0x000fe40000011608 */
[----:B------:R-:W-:-:S02]  /*50f0*/  LOP3.LUT R4, R4, 0x1, RZ, 0xc0, !PT ;  /* 0x0000000104047812 */ /* 0x000fc400078ec0ff */
[----:B------:R-:W-:Y:S02]  /*5100*/  LOP3.LUT R6, R8, 0x60, RZ, 0xc0, !PT ;  /* 0x0000006008067812 */ /* 0x000fe400078ec0ff */
[----:B------:R-:W-:Y:S01]  /*5110*/  LOP3.LUT R5, R5, 0x7, RZ, 0xc0, !PT ;  /* 0x0000000705057812 */ /* 0x000fe200078ec0ff */
[----:B------:R-:W-:Y:S01]  /*5120*/  IMAD.SHL.U32 R3, R4, 0x40, RZ ;  /* 0x0000004004037824 */ /* 0x000fe200078e00ff */
[----:B------:R-:W-:Y:S02]  /*5130*/  LOP3.LUT R18, R18, 0x6, RZ, 0xc0, !PT ;  /* 0x0000000612127812 */ /* 0x000fe400078ec0ff */
[----:B------:R-:W-:Y:S02]  /*5140*/  SHF.R.U32.HI R6, RZ, 0x1, R6 ;  /* 0x00000001ff067819 */ /* 0x000fe40000011606 */
[--C-:B------:R-:W-:Y:S02]  /*5150*/  LOP3.LUT R3, R3, 0x40, R5.reuse, 0xe2, !PT ;  /* 0x0000004003037812 */ /* 0x100fe400078ee205 */
[----:B------:R-:W-:Y:S01]  /*5160*/  PRMT R18, R18, R19, UR42 ;  /* 0x0000002a12127e16 */ /* 0x000fe20008000013 */
[----:B------:R-:W-:Y:S01]  /*5170*/  USHF.L.U32 UR42, UR42, 0x8, URZ ;  /* 0x000000082a2a7899 */ /* 0x000fe2000800063f */
[----:B0-----:R-:W-:Y:S01]  /*5180*/  IADD3 R0, RZ, -R6, -R5 ;  /* 0x80000006ff007210 */ /* 0x001fe20007ffe805 */
[----:B------:R-:W-:Y:S01]  /*5190*/  IMAD.MOV.U32 R5, RZ, RZ, -0x2 ;  /* 0xfffffffeff057424 */ /* 0x000fe200078e00ff */
[----:B------:R-:W-:-:S02]  /*51a0*/  LOP3.LUT R3, R3, UR6, R6, 0xfe, !PT ;  /* 0x0000000603037c12 */ /* 0x000fc4000f8efe06 */
[----:B------:R-:W-:Y:S01]  /*51b0*/  SHF.R.S32.HI R19, RZ, 0x1f, R18 ;  /* 0x0000001fff137819 */ /* 0x000fe20000011412 */
[----:B------:R-:W-:Y:S01]  /*51c0*/  IMAD R0, R4, -0x40, R0 ;  /* 0xffffffc004007824 */ /* 0x000fe200078e0200 */
[----:B------:R-:W-:Y:S01]  /*51d0*/  MOV R6, UR8 ;  /* 0x0000000800067c02 */ /* 0x000fe20008000f00 */
[----:B------:R-:W-:Y:S02]  /*51e0*/  ULDC UR8, c[0x0][0x288] ;  /* 0x0000a20000087ab9 */ /* 0x000fe40000000800 */
[----:B------:R-:W-:Y:S01]  /*51f0*/  UISETP.GE.AND UP2, UPT, UR42, UR8, UPT ;  /* 0x000000082a00728c */ /* 0x000fe2000bf46270 */
[----:B------:R-:W-:Y:S01]  /*5200*/  IADD3 R153, R153, -UR41, R0 ;  /* 0x8000002999997c10 */ /* 0x000fe2000fffe000 */
[----:B------:R-:W-:Y:S01]  /*5210*/  IMAD.WIDE.U32 R6, R6, UR43, R18 ;  /* 0x0000002b06067c25 */ /* 0x000fe2000f8e0012 */
[----:B------:R-:W-:Y:S01]  /*5220*/  LOP3.LUT R0, R8, 0x3, RZ, 0xc0, !PT ;  /* 0x0000000308007812 */ /* 0x000fe200078ec0ff */
[----:B------:R-:W-:Y:S02]  /*5230*/  UISETP.GE.OR UP2, UPT, UR41, UR9, UP2 ;  /* 0x000000092900728c */ /* 0x000fe40009746670 */
[----:B------:R-:W-:Y:S01]  /*5240*/  VIADD R7, R7, UR4 ;  /* 0x0000000407077c36 */ /* 0x000fe20008000000 */
[----:B------:R-:W-:Y:S01]  /*5250*/  UIMAD.WIDE.U32 UR4, UR39, 0x24924925, URZ ;  /* 0x24924925270478a5 */ /* 0x000fe2000f8e003f */
[----:B------:R-:W-:Y:S01]  /*5260*/  IMAD R0, R0, R5, UR8 ;  /* 0x0000000800007e24 */ /* 0x000fe2000f8e0205 */
[----:B------:R-:W-:Y:S01]  /*5270*/  USEL UR8, URZ, 0x1, !UP0 ;  /* 0x000000013f087887 */ /* 0x000fe2000c000000 */
[----:B------:R-:W-:Y:S01]  /*5280*/  PLOP3.LUT P0, PT, PT, PT, UP2, 0x80, 0x0 ;  /* 0x000000000000781c */ /* 0x000fe20003f0f028 */
[----:B------:R-:W-:Y:S01]  /*5290*/  UIADD3 UR4, UR39, -UR5, URZ ;  /* 0x8000000527047290 */ /* 0x000fe2000fffe03f */
[----:B------:R-:W-:Y:S01]  /*52a0*/  VIADD R0, R0, -UR42 ;  /* 0x8000002a00007c36 */ /* 0x000fe20008000000 */
[----:B------:R-:W-:-:S02]  /*52b0*/  ULOP3.LUT UR38, UR38, UR8, URZ, 0x3c, !UPT ;  /* 0x0000000826267292 */ /* 0x000fc4000f8e3c3f */
[----:B------:R-:W-:Y:S01]  /*52c0*/  ULEA.HI UR4, UR4, UR5, URZ, 0x1f ;  /* 0x0000000504047291 */ /* 0x000fe2000f8ff83f */
[----:B------:R-:W-:-:S03]  /*52d0*/  UMOV UR41, 0xffffffff ;  /* 0xffffffff00297882 */ /* 0x000fc60000000000 */
[----:B------:R-:W-:-:S04]  /*52e0*/  USHF.R.U32.HI UR4, URZ, 0x2, UR4 ;  /* 0x000000023f047899 */ /* 0x000fc80008011604 */
[----:B------:R-:W-:Y:S02]  /*52f0*/  @UP1 ULOP3.LUT UR38, UR38, 0x1, UR4, 0x78, !UPT ;  /* 0x0000000126261892 */ /* 0x000fe4000f8e7804 */
[----:B------:R-:W-:Y:S01]  /*5300*/  UIMAD UR39, UR4, -0x7, UR39 ;  /* 0xfffffff9042778a4 */ /* 0x000fe2000f8e0227 */
[----:B------:R-:W-:Y:S11]  /*5310*/  @P0 BRA `(.L_x_34) ;  /* 0x0000010400d80947 */ /* 0x000ff60003800000 */
[----:B-----5:R-:W-:Y:S01]  /*5320*/  FSETP.NEU.AND P0, PT, R16, RZ, PT ;  /* 0x000000ff1000720b */ /* 0x020fe20003f0d000 */
[----:B------:R-:W-:Y:S01]  /*5330*/  ULDC.64 UR8, c[0x0][0x5c8] ;  /* 0x0001720000087ab9 */ /* 0x000fe20000000a00 */
[----:B------:R-:W-:Y:S01]  /*5340*/  ISETP.GT.AND P3, PT, R153, RZ, PT ;  /* 0x000000ff9900720c */ /* 0x000fe20003f64270 */
[----:B------:R-:W-:Y:S01]  /*5350*/  UIMAD UR4, UR7, UR8, URZ ;  /* 0x00000008070472a4 */ /* 0x000fe2000f8e023f */
[----:B------:R-:W-:Y:S01]  /*5360*/  IMAD.U32 R10, RZ, RZ, UR9 ;  /* 0x00000009ff0a7e24 */ /* 0x000fe2000f8e00ff */
[----:B------:R-:W-:Y:S01]  /*5370*/  BSSY B0, `(.L_x_34) ;  /* 0x0001070000007945 */ /* 0x000fe20003800000 */
[----:B------:R-:W-:Y:S01]  /*5380*/  IMAD.WIDE.U32 R6, R3, UR8, R6 ;  /* 0x0000000803067c25 */ /* 0x000fe2000f8e0006 */
[----:B------:R-:W-:-:S03]  /*5390*/  ISETP.GT.AND P1, PT, R0, RZ, P3 ;  /* 0x000000ff0000720c */ /* 0x000fc60001f24270 */
[----:B------:R-:W-:-:S04]  /*53a0*/  IMAD R10, R3, R10, UR4 ;  /* 0x00000004030a7e24 */ /* 0x000fc8000f8e020a */
[----:B------:R-:W-:Y:S01]  /*53b0*/  IMAD.IADD R10, R7, 0x1, R10 ;  /* 0x00000001070a7824 */ /* 0x000fe200078e020a */
[----:B------:R-:W-:Y:S06]  /*53c0*/  @!P0 BRA `(.L_x_35) ;  /* 0x000000b800108947 */ /* 0x000fec0003800000 */
[----:B------:R-:W0:Y:S01]  /*53d0*/  LDC.64 R22, c[0x0][0x5b8] ;  /* 0x00016e00ff167b82 */ /* 0x000e220000000a00 */
[----:B------:R-:W2:Y:S01]  /*53e0*/  LDL.LU R11, [R1] ;  /* 0x00000000010b7983 */ /* 0x000ea20000300800 */
[----:B------:R-:W-:-:S06]  /*53f0*/  ULDC.64 UR4, c[0x0][0x5c0] ;  /* 0x0001700000047ab9 */ /* 0x000fcc0000000a00 */
[----:B------:R-:W1:Y:S08]  /*5400*/  LDC.64 R14, c[0x0][0x5b0] ;  /* 0x00016c00ff0e7b82 */ /* 0x000e700000000a00 */
[----:B------:R-:W3:Y:S01]  /*5410*/  LDC.64 R12, c[0x0][0x5a8] ;  /* 0x00016a00ff0c7b82 */ /* 0x000ee20000000a00 */
[C---:B0-----:R-:W-:Y:S02]  /*5420*/  IMAD R159, R22.reuse, UR10, RZ ;  /* 0x0000000a169f7c24 */ /* 0x041fe4000f8e02ff */
[----:B------:R-:W-:-:S04]  /*5430*/  IMAD.WIDE.U32 R154, R22, UR43, R18 ;  /* 0x0000002b169a7c25 */ /* 0x000fc8000f8e0012 */
[----:B------:R-:W-:Y:S02]  /*5440*/  IMAD R159, R23, UR43, R159 ;  /* 0x0000002b179f7c24 */ /* 0x000fe4000f8e029f */
[----:B-1----:R-:W-:Y:S02]  /*5450*/  IMAD R158, R14, UR7, RZ ;  /* 0x000000070e9e7c24 */ /* 0x002fe4000f8e02ff */
[----:B------:R-:W-:Y:S01]  /*5460*/  IMAD.MOV.U32 R20, RZ, RZ, R154 ;  /* 0x000000ffff147224 */ /* 0x000fe200078e009a */
[----:B------:R-:W-:Y:S01]  /*5470*/  IADD3 R21, R155, R159, RZ ;  /* 0x0000009f9b157210 */ /* 0x000fe20007ffe0ff */
[C---:B------:R-:W-:Y:S02]  /*5480*/  IMAD R158, R3.reuse, R15, R158 ;  /* 0x0000000f039e7224 */ /* 0x040fe400078e029e */
[----:B------:R-:W-:-:S04]  /*5490*/  IMAD.WIDE.U32 R4, R3, R14, R20 ;  /* 0x0000000e03047225 */ /* 0x000fc800078e0014 */
[----:B------:R-:W-:Y:S01]  /*54a0*/  IMAD.IADD R5, R5, 0x1, R158 ;  /* 0x0000000105057824 */ /* 0x000fe200078e029e */
[----:B---3--:R-:W-:-:S04]  /*54b0*/  LEA R8, P0, R4, R12, 0x1 ;  /* 0x0000000c04087211 */ /* 0x008fc800078008ff */
[----:B------:R-:W-:-:S05]  /*54c0*/  LEA.HI.X R9, R4, R13, R5, 0x1, P0 ;  /* 0x0000000d04097211 */ /* 0x000fca00000f0c05 */
[----:B------:R-:W3:Y:S01]  /*54d0*/  @P1 LDG.E.LTC128B.U16 R23, desc[UR36][R8.64] ;  /* 0x0000002408171981 */ /* 0x000ee2000c1e1520 */
[----:B------:R-:W-:Y:S01]  /*54e0*/  BSSY B1, `(.L_x_36) ;  /* 0x0000011000017945 */ /* 0x000fe20003800000 */
[----:B---3--:R-:W-:-:S05]  /*54f0*/  HADD2.F32 R4, -RZ, R23.H0_H0 ;  /* 0x20000017ff047230 */ /* 0x008fca0000004100 */
[----:B------:R-:W-:-:S04]  /*5500*/  FMUL R4, R4, R16 ;  /* 0x0000001004047220 */ /* 0x000fc80000400000 */
[----:B--2---:R-:W-:Y:S01]  /*5510*/  FFMA R7, R11, R2, R4 ;  /* 0x000000020b077223 */ /* 0x004fe20000000004 */
[----:B------:R-:W-:-:S04]  /*5520*/  LEA R4, P0, R6, UR4, 0x1 ;  /* 0x0000000406047c11 */ /* 0x000fc8000f8008ff */
[----:B------:R-:W-:Y:S02]  /*5530*/  LEA.HI.X R5, R6, UR5, R10, 0x1, P0 ;  /* 0x0000000506057c11 */ /* 0x000fe400080f0c0a */
[----:B------:R-:W-:-:S05]  /*5540*/  F2FP.F16.F32.PACK_AB R6, RZ, R7 ;  /* 0x00000007ff06723e */ /* 0x000fca00000000ff */
[----:B------:R0:W-:Y:S02]  /*5550*/  @P1 STG.E.U16 desc[UR36][R4.64], R6 ;  /* 0x0000000604001986 */ /* 0x0001e4000c101524 */
[----:B0-----:R-:W-:-:S04]  /*5560*/  IMAD.WIDE.U32 R6, R3, R14, R18 ;  /* 0x0000000e03067225 */ /* 0x001fc800078e0012 */
[----:B------:R-:W-:Y:S02]  /*5570*/  IMAD.IADD R7, R158, 0x1, R7 ;  /* 0x000000019e077824 */ /* 0x000fe400078e0207 */
[----:B------:R-:W-:-:S04]  /*5580*/  IMAD.WIDE.U32 R6, R22, UR43, R6 ;  /* 0x0000002b16067c25 */ /* 0x000fc8000f8e0006 */
[----:B------:R-:W-:Y:S01]  /*5590*/  IMAD.IADD R7, R159, 0x1, R7 ;  /* 0x000000019f077824 */ /* 0x000fe200078e0207 */
[----:B------:R-:W-:-:S04]  /*55a0*/  LEA R10, P0, R6, R12, 0x1 ;  /* 0x0000000c060a7211 */ /* 0x000fc800078008ff */
[----:B------:R-:W-:Y:S02]  /*55b0*/  LEA.HI.X R11, R6, R13, R7, 0x1, P0 ;  /* 0x0000000d060b7211 */ /* 0x000fe400000f0c07 */
[----:B------:R-:W-:-:S13]  /*55c0*/  ISETP.GT.AND P0, PT, R0, 0x1, P3 ;  /* 0x000000010000780c */ /* 0x000fda0001f04270 */
[----:B------:R-:W-:Y:S05]  /*55d0*/  @!P0 BRA `(.L_x_37) ;  /* 0x0000000000048947 */ /* 0x000fea0003800000 */
[----:B------:R0:W5:Y:S02]  /*55e0*/  LDG.E.LTC128B.U16 R23, desc[UR36][R10.64+0x2] ;  /* 0x000002240a177981 */ /* 0x000164000c1e1520 */
.L_x_37:
[----:B------:R-:W-:Y:S05]  /*55f0*/  BSYNC B1 ;  /* 0x0000000000017941 */ /* 0x000fea0003800000 */
.L_x_36:
[----:B------:R-:W2:Y:S01]  /*5600*/  LDL.LU R7, [R1+0x4] ;  /* 0x0000040001077983 */ /* 0x000ea20000300800 */
[----:B-----5:R-:W-:Y:S01]  /*5610*/  HADD2.F32 R6, -RZ, R23.H0_H0 ;  /* 0x20000017ff067230 */ /* 0x020fe20000004100 */
[C---:B------:R-:W-:Y:S01]  /*5620*/  SHF.L.U64.HI R157, R14.reuse, 0x3, R15 ;  /* 0x000000030e9d7819 */ /* 0x040fe2000001020f */
[----:B------:R-:W-:Y:S01]  /*5630*/  IMAD.SHL.U32 R156, R14, 0x8, RZ ;  /* 0x000000080e9c7824 */ /* 0x000fe200078e00ff */
[----:B------:R-:W3:Y:S02]  /*5640*/  LDL.LU R160, [R1+0x8] ;  /* 0x0000080001a07983 */ /* 0x000ee40000300800 */
[----:B------:R-:W-:-:S04]  /*5650*/  FMUL R6, R6, R16 ;  /* 0x0000001006067220 */ /* 0x000fc80000400000 */
[----:B--2---:R-:W-:-:S05]  /*5660*/  FFMA R6, R7, R2, R6 ;  /* 0x0000000207067223 */ /* 0x004fca0000000006 */
[----:B------:R-:W-:-:S05]  /*5670*/  F2FP.F16.F32.PACK_AB R6, RZ, R6 ;  /* 0x00000006ff06723e */ /* 0x000fca00000000ff */
[----:B------:R1:W-:Y:S01]  /*5680*/  @P0 STG.E.U16 desc[UR36][R4.64+0x2], R6 ;  /* 0x0000020604000986 */ /* 0x0003e2000c101524 */
[----:B------:R-:W-:-:S04]  /*5690*/  ISETP.GT.AND P0, PT, R153, 0x8, PT ;  /* 0x000000089900780c */ /* 0x000fc80003f04270 */
[----:B------:R-:W-:Y:S01]  /*56a0*/  ISETP.GT.AND P1, PT, R0, RZ, P0 ;  /* 0x000000ff0000720c */ /* 0x000fe20000724270 */
[----:B-1----:R-:W-:-:S04]  /*56b0*/  IMAD.WIDE.U32 R6, R3, R14, R156 ;  /* 0x0000000e03067225 */ /* 0x002fc800078e009c */
[----:B------:R-:W-:Y:S01]  /*56c0*/  IMAD.IADD R158, R158, 0x1, R7 ;  /* 0x000000019e9e7824 */ /* 0x000fe200078e0207 */
[----:B------:R-:W-:-:S04]  /*56d0*/  IADD3 R7, P2, R154, R6, RZ ;  /* 0x000000069a077210 */ /* 0x000fc80007f5e0ff */
[----:B------:R-:W-:Y:S02]  /*56e0*/  IADD3.X R9, R158, R21, RZ, P2, !PT ;  /* 0x000000159e097210 */ /* 0x000fe400017fe4ff */
[----:B------:R-:W-:-:S04]  /*56f0*/  LEA R8, P2, R7, R12, 0x1 ;  /* 0x0000000c07087211 */ /* 0x000fc800078408ff */
[----:B------:R-:W-:-:S05]  /*5700*/  LEA.HI.X R9, R7, R13, R9, 0x1, P2 ;  /* 0x0000000d07097211 */ /* 0x000fca00010f0c09 */
[----:B------:R1:W2:Y:S01]  /*5710*/  @P1 LDG.E.LTC128B.U16 R23, desc[UR36][R8.64] ;  /* 0x0000002408171981 */ /* 0x0002a2000c1e1520 */
[----:B------:R-:W-:Y:S01]  /*5720*/  IADD3 R6, P2, R18, R6, RZ ;  /* 0x0000000612067210 */ /* 0x000fe20007f5e0ff */
[----:B------:R-:W-:Y:S01]  /*5730*/  BSSY B1, `(.L_x_38) ;  /* 0x0000016000017945 */ /* 0x000fe20003800000 */
[----:B------:R-:W-:-:S03]  /*5740*/  ISETP.GT.AND P4, PT, R0, 0x1, P0 ;  /* 0x000000010000780c */ /* 0x000fc60000784270 */
[----:B------:R-:W-:Y:S02]  /*5750*/  IMAD.X R7, R19, 0x1, R158, P2 ;  /* 0x0000000113077824 */ /* 0x000fe400010e069e */
[----:B------:R-:W-:Y:S02]  /*5760*/  IMAD.U32 R158, RZ, RZ, UR9 ;  /* 0x00000009ff9e7e24 */ /* 0x000fe4000f8e00ff */
[----:B------:R-:W-:-:S04]  /*5770*/  IMAD.WIDE.U32 R6, R22, UR43, R6 ;  /* 0x0000002b16067c25 */ /* 0x000fc8000f8e0006 */
[----:B------:R-:W-:Y:S01]  /*5780*/  IMAD.IADD R7, R159, 0x1, R7 ;  /* 0x000000019f077824 */ /* 0x000fe200078e0207 */
[----:B-1----:R-:W-:-:S04]  /*5790*/  LEA R8, P2, R6, R12, 0x1 ;  /* 0x0000000c06087211 */ /* 0x002fc800078408ff */
[----:B------:R-:W-:Y:S01]  /*57a0*/  LEA.HI.X R9, R6, R13, R7, 0x1, P2 ;  /* 0x0000000d06097211 */ /* 0x000fe200010f0c07 */
[----:B--2---:R-:W-:-:S05]  /*57b0*/  HADD2.F32 R6, -RZ, R23.H0_H0 ;  /* 0x20000017ff067230 */ /* 0x004fca0000004100 */
[----:B------:R-:W-:-:S04]  /*57c0*/  FMUL R6, R6, R16 ;  /* 0x0000001006067220 */ /* 0x000fc80000400000 */
[----:B---3--:R-:W-:Y:S01]  /*57d0*/  FFMA R7, R160, R2, R6 ;  /* 0x00000002a0077223 */ /* 0x008fe20000000006 */
[----:B------:R-:W-:Y:S02]  /*57e0*/  IMAD.U32 R160, RZ, RZ, UR8 ;  /* 0x00000008ffa07e24 */ /* 0x000fe4000f8e00ff */
[----:B------:R-:W-:Y:S02]  /*57f0*/  IMAD.U32 R6, RZ, RZ, UR8 ;  /* 0x00000008ff067e24 */ /* 0x000fe4000f8e00ff */
[----:B------:R-:W-:Y:S01]  /*5800*/  IMAD.SHL.U32 R160, R160, 0x10, RZ ;  /* 0x00000010a0a07824 */ /* 0x000fe200078e00ff */
[----:B------:R-:W-:Y:S02]  /*5810*/  F2FP.F16.F32.PACK_AB R7, RZ, R7 ;  /* 0x00000007ff07723e */ /* 0x000fe400000000ff */
[----:B------:R-:W-:Y:S02]  /*5820*/  SHF.L.U64.HI R158, R6, 0x4, R158 ;  /* 0x00000004069e7819 */ /* 0x000fe4000001029e */
[----:B------:R-:W-:-:S02]  /*5830*/  IADD3 R6, P2, R160, R4, RZ ;  /* 0x00000004a0067210 */ /* 0x000fc40007f5e0ff */
[----:B------:R-:W-:Y:S02]  /*5840*/  PRMT R161, R7, 0x7610, R161 ;  /* 0x0000761007a17816 */ /* 0x000fe400000000a1 */
[----:B------:R-:W-:-:S05]  /*5850*/  IADD3.X R7, R158, R5, RZ, P2, !PT ;  /* 0x000000059e077210 */ /* 0x000fca00017fe4ff */
[----:B------:R1:W-:Y:S01]  /*5860*/  @P1 STG.E.U16 desc[UR36][R6.64], R161 ;  /* 0x000000a106001986 */ /* 0x0003e2000c101524 */
[----:B------:R-:W-:Y:S05]  /*5870*/  @!P4 BRA `(.L_x_39) ;  /* 0x000000000004c947 */ /* 0x000fea0003800000 */
[----:B------:R2:W5:Y:S02]  /*5880*/  LDG.E.LTC128B.U16 R23, desc[UR36][R8.64+0x2] ;  /* 0x0000022408177981 */ /* 0x000564000c1e1520 */
.L_x_39:
[----:B------:R-:W-:Y:S05]  /*5890*/  BSYNC B1 ;  /* 0x0000000000017941 */ /* 0x000fea0003800000 */
.L_x_38:
[----:B------:R-:W3:Y:S01]  /*58a0*/  LDL.LU R162, [R1+0xc] ;  /* 0x00000c0001a27983 */ /* 0x000ee20000300800 */
[----:B-1---5:R-:W-:Y:S01]  /*58b0*/  HADD2.F32 R161, -RZ, R23.H0_H0 ;  /* 0x20000017ffa17230 */ /* 0x022fe20000004100 */
[----:B------:R-:W-:Y:S01]  /*58c0*/  ISETP.GT.AND P1, PT, R0, 0x8, P3 ;  /* 0x000000080000780c */ /* 0x000fe20001f24270 */
[----:B------:R-:W-:Y:S03]  /*58d0*/  BSSY B1, `(.L_x_40) ;  /* 0x0000007000017945 */ /* 0x000fe60003800000 */
[----:B------:R-:W-:-:S04]  /*58e0*/  FMUL R161, R161, R16 ;  /* 0x00000010a1a17220 */ /* 0x000fc80000400000 */
[----:B---3--:R-:W-:-:S05]  /*58f0*/  FFMA R161, R162, R2, R161 ;  /* 0x00000002a2a17223 */ /* 0x008fca00000000a1 */
[----:B------:R-:W-:-:S05]  /*5900*/  F2FP.F16.F32.PACK_AB R161, RZ, R161 ;  /* 0x000000a1ffa1723e */ /* 0x000fca00000000ff */
[----:B------:R1:W-:Y:S01]  /*5910*/  @P4 STG.E.U16 desc[UR36][R6.64+0x2], R161 ;  /* 0x000002a106004986 */ /* 0x0003e2000c101524 */
[----:B------:R-:W-:Y:S05]  /*5920*/  @!P1 BRA `(.L_x_41) ;  /* 0x0000000000049947 */ /* 0x000fea0003800000 */
[----:B------:R3:W5:Y:S02]  /*5930*/  LDG.E.LTC128B.U16 R23, desc[UR36][R10.64+0x10] ;  /* 0x000010240a177981 */ /* 0x000764000c1e1520 */
.L_x_41:
[----:B------:R-:W-:Y:S05]  /*5940*/  BSYNC B1 ;  /* 0x0000000000017941 */ /* 0x000fea0003800000 */
.L_x_40:
[----:B------:R-:W4:Y:S01]  /*5950*/  LDL.LU R162, [R1+0x10] ;  /* 0x0000100001a27983 */ /* 0x000f220000300800 */
[----:B-1---5:R-:W-:Y:S01]  /*5960*/  HADD2.F32 R161, -RZ, R23.H0_H0 ;  /* 0x20000017ffa17230 */ /* 0x022fe20000004100 */
[----:B------:R-:W-:Y:S01]  /*5970*/  ISETP.GT.AND P2, PT, R0, 0x9, P3 ;  /* 0x000000090000780c */ /* 0x000fe20001f44270 */
[----:B------:R-:W-:Y:S03]  /*5980*/  BSSY B1, `(.L_x_42) ;  /* 0x0000007000017945 */ /* 0x000fe60003800000 */
[----:B------:R-:W-:-:S04]  /*5990*/  FMUL R161, R161, R16 ;  /* 0x00000010a1a17220 */ /* 0x000fc80000400000 */
[----:B----4-:R-:W-:-:S05]  /*59a0*/  FFMA R161, R162, R2, R161 ;  /* 0x00000002a2a17223 */ /* 0x010fca00000000a1 */
[----:B------:R-:W-:-:S05]  /*59b0*/  F2FP.F16.F32.PACK_AB R161, RZ, R161 ;  /* 0x000000a1ffa1723e */ /* 0x000fca00000000ff */
[----:B------:R1:W-:Y:S01]  /*59c0*/  @P1 STG.E.U16 desc[UR36][R4.64+0x10], R161 ;  /* 0x000010a104001986 */ /* 0x0003e2000c101524 */
[----:B------:R-:W-:Y:S05]  /*59d0*/  @!P2 BRA `(.L_x_43) ;  /* 0x000000000004a947 */ /* 0x000fea0003800000 */
[----:B------:R4:W5:Y:S02]  /*59e0*/  LDG.E.LTC128B.U16 R23, desc[UR36][R10.64+0x12] ;  /* 0x000012240a177981 */ /* 0x000964000c1e1520 */
.L_x_43:
[----:B------:R-:W-:Y:S05]  /*59f0*/  BSYNC B1 ;  /* 0x0000000000017941 */ /* 0x000fea0003800000 */
.L_x_42:
[----:B------:R-:W2:Y:S01]  /*5a00*/  LDL.LU R162, [R1+0x14] ;  /* 0x0000140001a27983 */ /* 0x000ea20000300800 */
[----:B-1---5:R-:W-:Y:S01]  /*5a10*/  HADD2.F32 R161, -RZ, R23.H0_H0 ;  /* 0x20000017ffa17230 */ /* 0x022fe20000004100 */
[----:B------:R-:W-:Y:S01]  /*5a20*/  ISETP.GT.AND P1, PT, R0, 0x8, P0 ;  /* 0x000000080000780c */ /* 0x000fe20000724270 */
[----:B------:R-:W-:Y:S03]  /*5a30*/  BSSY B1, `(.L_x_44) ;  /* 0x0000007000017945 */ /* 0x000fe60003800000 */
[----:B------:R-:W-:-:S04]  /*5a40*/  FMUL R161, R161, R16 ;  /* 0x00000010a1a17220 */ /* 0x000fc80000400000 */
[----:B--2---:R-:W-:-:S05]  /*5a50*/  FFMA R161, R162, R2, R161 ;  /* 0x00000002a2a17223 */ /* 0x004fca00000000a1 */
[----:B------:R-:W-:-:S05]  /*5a60*/  F2FP.F16.F32.PACK_AB R161, RZ, R161 ;  /* 0x000000a1ffa1723e */ /* 0x000fca00000000ff */
[----:B------:R1:W-:Y:S01]  /*5a70*/  @P2 STG.E.U16 desc[UR36][R4.64+0x12], R161 ;  /* 0x000012a104002986 */ /* 0x0003e2000c101524 */
[----:B------:R-:W-:Y:S05]  /*5a80*/  @!P1 BRA `(.L_x_45) ;  /* 0x0000000000049947 */ /* 0x000fea0003800000 */
[----:B------:R2:W5:Y:S02]  /*5a90*/  LDG.E.LTC128B.U16 R23, desc[UR36][R8.64+0x10] ;  /* 0x0000102408177981 */ /* 0x000564000c1e1520 */
.L_x_45:
[----:B------:R-:W-:Y:S05]  /*5aa0*/  BSYNC B1 ;  /* 0x0000000000017941 */ /* 0x000fea0003800000 */
.L_x_44:
        /* <DEDUP_REMOVED lines=10> */
.L_x_47:
[----:B------:R-:W-:Y:S05]  /*5b50*/  BSYNC B1 ;  /* 0x0000000000017941 */ /* 0x000fea0003800000 */
.L_x_46:
        /* <DEDUP_REMOVED lines=10> */
.L_x_49:
[----:B------:R-:W-:Y:S05]  /*5c00*/  BSYNC B1 ;  /* 0x0000000000017941 */ /* 0x000fea0003800000 */
.L_x_48:
        /* <DEDUP_REMOVED lines=10> */
.L_x_51:
[----:B------:R-:W-:Y:S05]  /*5cb0*/  BSYNC B1 ;  /* 0x0000000000017941 */ /* 0x000fea0003800000 */
.L_x_50:
        /* <DEDUP_REMOVED lines=10> */
.L_x_53:
[----:B------:R-:W-:Y:S05]  /*5d60*/  BSYNC B1 ;  /* 0x0000000000017941 */ /* 0x000fea0003800000 */
.L_x_52:
        /* <DEDUP_REMOVED lines=10> */
.L_x_55:
[----:B------:R-:W-:Y:S05]  /*5e10*/  BSYNC B1 ;  /* 0x0000000000017941 */ /* 0x000fea0003800000 */
.L_x_54:
        /* <DEDUP_REMOVED lines=10> */
.L_x_57:
[----:B------:R-:W-:Y:S05]  /*5ec0*/  BSYNC B1 ;  /* 0x0000000000017941 */ /* 0x000fea0003800000 */
.L_x_56:
        /* <DEDUP_REMOVED lines=10> */
.L_x_59:
[----:B------:R-:W-:Y:S05]  /*5f70*/  BSYNC B1 ;  /* 0x0000000000017941 */ /* 0x000fea0003800000 */
.L_x_58:
        /* <DEDUP_REMOVED lines=10> */
.L_x_61:
[----:B------:R-:W-:Y:S05]  /*6020*/  BSYNC B1 ;  /* 0x0000000000017941 */ /* 0x000fea0003800000 */
.L_x_60:
        /* <DEDUP_REMOVED lines=10> */
.L_x_63:
[----:B------:R-:W-:Y:S05]  /*60d0*/  BSYNC B1 ;  /* 0x0000000000017941 */ /* 0x000fea0003800000 */
.L_x_62:
        /* <DEDUP_REMOVED lines=10> */
.L_x_65:
[----:B------:R-:W-:Y:S05]  /*6180*/  BSYNC B1 ;  /* 0x0000000000017941 */ /* 0x000fea0003800000 */
.L_x_64:
        /* <DEDUP_REMOVED lines=10> */
.L_x_67:
[----:B------:R-:W-:Y:S05]  /*6230*/  BSYNC B1 ;  /* 0x0000000000017941 */ /* 0x000fea0003800000 */
.L_x_66:
        /* <DEDUP_REMOVED lines=10> */
.L_x_69:
[----:B------:R-:W-:Y:S05]  /*62e0*/  BSYNC B1 ;  /* 0x0000000000017941 */ /* 0x000fea0003800000 */
.L_x_68:
        /* <DEDUP_REMOVED lines=10> */
.L_x_71:
[----:B------:R-:W-:Y:S05]  /*6390*/  BSYNC B1 ;  /* 0x0000000000017941 */ /* 0x000fea0003800000 */
.L_x_70:
        /* <DEDUP_REMOVED lines=10> */
.L_x_73:
[----:B------:R-:W-:Y:S05]  /*6440*/  BSYNC B1 ;  /* 0x0000000000017941 */ /* 0x000fea0003800000 */
.L_x_72:
        /* <DEDUP_REMOVED lines=10> */
.L_x_75:
[----:B------:R-:W-:Y:S05]  /*64f0*/  BSYNC B1 ;  /* 0x0000000000017941 */ /* 0x000fea0003800000 */
.L_x_74:
        /* <DEDUP_REMOVED lines=10> */
.L_x_77:
[----:B------:R-:W-:Y:S05]  /*65a0*/  BSYNC B1 ;  /* 0x0000000000017941 */ /* 0x000fea0003800000 */
.L_x_76:
        /* <DEDUP_REMOVED lines=10> */
.L_x_79:
[----:B------:R-:W-:Y:S05]  /*6650*/  BSYNC B1 ;  /* 0x0000000000017941 */ /* 0x000fea0003800000 */
.L_x_78:
        /* <DEDUP_REMOVED lines=10> */
.L_x_81:
[----:B------:R-:W-:Y:S05]  /*6700*/  BSYNC B1 ;  /* 0x0000000000017941 */ /* 0x000fea0003800000 */
.L_x_80:
        /* <DEDUP_REMOVED lines=10> */
.L_x_83:
[----:B------:R-:W-:Y:S05]  /*67b0*/  BSYNC B1 ;  /* 0x0000000000017941 */ /* 0x000fea0003800000 */
.L_x_82:
        /* <DEDUP_REMOVED lines=10> */
.L_x_85:
[----:B------:R-:W-:Y:S05]  /*6860*/  BSYNC B1 ;  /* 0x0000000000017941 */ /* 0x000fea0003800000 */
.L_x_84:
        /* <DEDUP_REMOVED lines=10> */
.L_x_87:
[----:B------:R-:W-:Y:S05]  /*6910*/  BSYNC B1 ;  /* 0x0000000000017941 */ /* 0x000fea0003800000 */
.L_x_86:
        /* <DEDUP_REMOVED lines=10> */
.L_x_89:
[----:B------:R-:W-:Y:S05]  /*69c0*/  BSYNC B1 ;  /* 0x0000000000017941 */ /* 0x000fea0003800000 */
.L_x_88:
        /* <DEDUP_REMOVED lines=10> */
.L_x_91:
[----:B------:R-:W-:Y:S05]  /*6a70*/  BSYNC B1 ;  /* 0x0000000000017941 */ /* 0x000fea0003800000 */
.L_x_90:
        /* <DEDUP_REMOVED lines=10> */
.L_x_93:
[----:B------:R-:W-:Y:S05]  /*6b20*/  BSYNC B1 ;  /* 0x0000000000017941 */ /* 0x000fea0003800000 */
.L_x_92:
        /* <DEDUP_REMOVED lines=10> */
.L_x_95:
[----:B------:R-:W-:Y:S05]  /*6bd0*/  BSYNC B1 ;  /* 0x0000000000017941 */ /* 0x000fea0003800000 */
.L_x_94:
        /* <DEDUP_REMOVED lines=10> */
.L_x_97:
[----:B------:R-:W-:Y:S05]  /*6c80*/  BSYNC B1 ;  /* 0x0000000000017941 */ /* 0x000fea0003800000 */
.L_x_96:
        /* <DEDUP_REMOVED lines=10> */
.L_x_99:
[----:B------:R-:W-:Y:S05]  /*6d30*/  BSYNC B1 ;  /* 0x0000000000017941 */ /* 0x000fea0003800000 */
.L_x_98:
        /* <DEDUP_REMOVED lines=10> */
.L_x_101:
[----:B------:R-:W-:Y:S05]  /*6de0*/  BSYNC B1 ;  /* 0x0000000000017941 */ /* 0x000fea0003800000 */
.L_x_100:
        /* <DEDUP_REMOVED lines=10> */
.L_x_103:
[----:B------:R-:W-:Y:S05]  /*6e90*/  BSYNC B1 ;  /* 0x0000000000017941 */ /* 0x000fea0003800000 */
.L_x_102:
        /* <DEDUP_REMOVED lines=10> */
.L_x_105:
[----:B------:R-:W-:Y:S05]  /*6f40*/  BSYNC B1 ;  /* 0x0000000000017941 */ /* 0x000fea0003800000 */
.L_x_104:
        /* <DEDUP_REMOVED lines=10> */
.L_x_107:
[----:B------:R-:W-:Y:S05]  /*6ff0*/  BSYNC B1 ;  /* 0x0000000000017941 */ /* 0x000fea0003800000 */
.L_x_106:
        /* <DEDUP_REMOVED lines=10> */
.L_x_109:
[----:B------:R-:W-:Y:S05]  /*70a0*/  BSYNC B1 ;  /* 0x0000000000017941 */ /* 0x000fea0003800000 */
.L_x_108:
        /* <DEDUP_REMOVED lines=10> */
.L_x_111:
[----:B------:R-:W-:Y:S05]  /*7150*/  BSYNC B1 ;  /* 0x0000000000017941 */ /* 0x000fea0003800000 */
.L_x_110:
        /* <DEDUP_REMOVED lines=10> */
.L_x_113:
[----:B------:R-:W-:Y:S05]  /*7200*/  BSYNC B1 ;  /* 0x0000000000017941 */ /* 0x000fea0003800000 */
.L_x_112:
        /* <DEDUP_REMOVED lines=10> */
.L_x_115:
[----:B------:R-:W-:Y:S05]  /*72b0*/  BSYNC B1 ;  /* 0x0000000000017941 */ /* 0x000fea0003800000 */
.L_x_114:
        /* <DEDUP_REMOVED lines=10> */
.L_x_117:
[----:B------:R-:W-:Y:S05]  /*7360*/  BSYNC B1 ;  /* 0x0000000000017941 */ /* 0x000fea0003800000 */
.L_x_116:
        /* <DEDUP_REMOVED lines=10> */
.L_x_119:
[----:B------:R-:W-:Y:S05]  /*7410*/  BSYNC B1 ;  /* 0x0000000000017941 */ /* 0x000fea0003800000 */
.L_x_118:
        /* <DEDUP_REMOVED lines=10> */
.L_x_121:
[----:B------:R-:W-:Y:S05]  /*74c0*/  BSYNC B1 ;  /* 0x0000000000017941 */ /* 0x000fea0003800000 */
.L_x_120:
        /* <DEDUP_REMOVED lines=10> */
.L_x_123:
[----:B------:R-:W-:Y:S05]  /*7570*/  BSYNC B1 ;  /* 0x0000000000017941 */ /* 0x000fea0003800000 */
.L_x_122:
        /* <DEDUP_REMOVED lines=10> */
.L_x_125:
[----:B------:R-:W-:Y:S05]  /*7620*/  BSYNC B1 ;  /* 0x0000000000017941 */ /* 0x000fea0003800000 */
.L_x_124:
        /* <DEDUP_REMOVED lines=10> */
.L_x_127:
[----:B------:R-:W-:Y:S05]  /*76d0*/  BSYNC B1 ;  /* 0x0000000000017941 */ /* 0x000fea0003800000 */
.L_x_126:
        /* <DEDUP_REMOVED lines=10> */
.L_x_129:
[----:B------:R-:W-:Y:S05]  /*7780*/  BSYNC B1 ;  /* 0x0000000000017941 */ /* 0x000fea0003800000 */
.L_x_128:
        /* <DEDUP_REMOVED lines=10> */
.L_x_131:
[----:B------:R-:W-:Y:S05]  /*7830*/  BSYNC B1 ;  /* 0x0000000000017941 */ /* 0x000fea0003800000 */
.L_x_130:
        /* <DEDUP_REMOVED lines=10> */
.L_x_133:
[----:B------:R-:W-:Y:S05]  /*78e0*/  BSYNC B1 ;  /* 0x0000000000017941 */ /* 0x000fea0003800000 */
.L_x_132:
        /* <DEDUP_REMOVED lines=10> */
.L_x_135:
[----:B------:R-:W-:Y:S05]  /*7990*/  BSYNC B1 ;  /* 0x0000000000017941 */ /* 0x000fea0003800000 */
.L_x_134:
        /* <DEDUP_REMOVED lines=10> */
.L_x_137:
[----:B------:R-:W-:Y:S05]  /*7a40*/  BSYNC B1 ;  /* 0x0000000000017941 */ /* 0x000fea0003800000 */
.L_x_136:
        /* <DEDUP_REMOVED lines=10> */
.L_x_139:
[----:B------:R-:W-:Y:S05]  /*7af0*/  BSYNC B1 ;  /* 0x0000000000017941 */ /* 0x000fea0003800000 */
.L_x_138:
        /* <DEDUP_REMOVED lines=10> */
.L_x_141:
[----:B------:R-:W-:Y:S05]  /*7ba0*/  BSYNC B1 ;  /* 0x0000000000017941 */ /* 0x000fea0003800000 */
.L_x_140:
        /* <DEDUP_REMOVED lines=10> */
.L_x_143:
[----:B------:R-:W-:Y:S05]  /*7c50*/  BSYNC B1 ;  /* 0x0000000000017941 */ /* 0x000fea0003800000 */
.L_x_142:
        /* <DEDUP_REMOVED lines=10> */
.L_x_145:
[----:B------:R-:W-:Y:S05]  /*7d00*/  BSYNC B1 ;  /* 0x0000000000017941 */ /* 0x000fea0003800000 */
.L_x_144:
        /* <DEDUP_REMOVED lines=10> */
.L_x_147:
[----:B------:R-:W-:Y:S05]  /*7db0*/  BSYNC B1 ;  /* 0x0000000000017941 */ /* 0x000fea0003800000 */
.L_x_146:
        /* <DEDUP_REMOVED lines=10> */
.L_x_149:
[----:B------:R-:W-:Y:S05]  /*7e60*/  BSYNC B1 ;  /* 0x0000000000017941 */ /* 0x000fea0003800000 */
.L_x_148:
        /* <DEDUP_REMOVED lines=10> */
.L_x_151:
[----:B------:R-:W-:Y:S05]  /*7f10*/  BSYNC B1 ;  /* 0x0000000000017941 */ /* 0x000fea0003800000 */
.L_x_150:
        /* <DEDUP_REMOVED lines=10> */
.L_x_153:
[----:B------:R-:W-:Y:S05]  /*7fc0*/  BSYNC B1 ;  /* 0x0000000000017941 */ /* 0x000fea0003800000 */
.L_x_152:
        /* <DEDUP_REMOVED lines=10> */
.L_x_155:
[----:B------:R-:W-:Y:S05]  /*8070*/  BSYNC B1 ;  /* 0x0000000000017941 */ /* 0x000fea0003800000 */
.L_x_154:
        /* <DEDUP_REMOVED lines=10> */
.L_x_157:
[----:B------:R-:W-:Y:S05]  /*8120*/  BSYNC B1 ;  /* 0x0000000000017941 */ /* 0x000fea0003800000 */
.L_x_156:
        /* <DEDUP_REMOVED lines=10> */
.L_x_159:
[----:B------:R-:W-:Y:S05]  /*81d0*/  BSYNC B1 ;  /* 0x0000000000017941 */ /* 0x000fea0003800000 */
.L_x_158:
        /* <DEDUP_REMOVED lines=10> */
.L_x_161:
[----:B------:R-:W-:Y:S05]  /*8280*/  BSYNC B1 ;  /* 0x0000000000017941 */ /* 0x000fea0003800000 */
.L_x_160:
        /* <DEDUP_REMOVED lines=10> */
.L_x_163:
[----:B------:R-:W-:Y:S05]  /*8330*/  BSYNC B1 ;  /* 0x0000000000017941 */ /* 0x000fea0003800000 */
.L_x_162:
        /* <DEDUP_REMOVED lines=10> */
.L_x_165:
[----:B------:R-:W-:Y:S05]  /*83e0*/  BSYNC B1 ;  /* 0x0000000000017941 */ /* 0x000fea0003800000 */
.L_x_164:
        /* <DEDUP_REMOVED lines=10> */
.L_x_167:
[----:B------:R-:W-:Y:S05]  /*8490*/  BSYNC B1 ;  /* 0x0000000000017941 */ /* 0x000fea0003800000 */
.L_x_166:
        /* <DEDUP_REMOVED lines=10> */
.L_x_169:
[----:B------:R-:W-:Y:S05]  /*8540*/  BSYNC B1 ;  /* 0x0000000000017941 */ /* 0x000fea0003800000 */
.L_x_168:
        /* <DEDUP_REMOVED lines=10> */
.L_x_171:
[----:B------:R-:W-:Y:S05]  /*85f0*/  BSYNC B1 ;  /* 0x0000000000017941 */ /* 0x000fea0003800000 */
.L_x_170:
        /* <DEDUP_REMOVED lines=10> */
.L_x_173:
[----:B------:R-:W-:Y:S05]  /*86a0*/  BSYNC B1 ;  /* 0x0000000000017941 */ /* 0x000fea0003800000 */
.L_x_172:
        /* <DEDUP_REMOVED lines=10> */
.L_x_175:
[----:B------:R-:W-:Y:S05]  /*8750*/  BSYNC B1 ;  /* 0x0000000000017941 */ /* 0x000fea0003800000 */
.L_x_174:
        /* <DEDUP_REMOVED lines=10> */
.L_x_177:
[----:B------:R-:W-:Y:S05]  /*8800*/  BSYNC B1 ;  /* 0x0000000000017941 */ /* 0x000fea0003800000 */
.L_x_176:
        /* <DEDUP_REMOVED lines=10> */
.L_x_179:
[----:B------:R-:W-:Y:S05]  /*88b0*/  BSYNC B1 ;  /* 0x0000000000017941 */ /* 0x000fea0003800000 */
.L_x_178:
        /* <DEDUP_REMOVED lines=10> */
.L_x_181:
[----:B------:R-:W-:Y:S05]  /*8960*/  BSYNC B1 ;  /* 0x0000000000017941 */ /* 0x000fea0003800000 */
.L_x_180:
        /* <DEDUP_REMOVED lines=10> */
.L_x_183:
[----:B------:R-:W-:Y:S05]  /*8a10*/  BSYNC B1 ;  /* 0x0000000000017941 */ /* 0x000fea0003800000 */
.L_x_182:
        /* <DEDUP_REMOVED lines=10> */
.L_x_185:
[----:B------:R-:W-:Y:S05]  /*8ac0*/  BSYNC B1 ;  /* 0x0000000000017941 */ /* 0x000fea0003800000 */
.L_x_184:
        /* <DEDUP_REMOVED lines=10> */
.L_x_187:
[----:B------:R-:W-:Y:S05]  /*8b70*/  BSYNC B1 ;  /* 0x0000000000017941 */ /* 0x000fea0003800000 */
.L_x_186:
        /* <DEDUP_REMOVED lines=10> */
.L_x_189:
[----:B------:R-:W-:Y:S05]  /*8c20*/  BSYNC B1 ;  /* 0x0000000000017941 */ /* 0x000fea0003800000 */
.L_x_188:
        /* <DEDUP_REMOVED lines=10> */
.L_x_191:
[----:B------:R-:W-:Y:S05]  /*8cd0*/  BSYNC B1 ;  /* 0x0000000000017941 */ /* 0x000fea0003800000 */
.L_x_190:
        /* <DEDUP_REMOVED lines=10> */
.L_x_193:
[----:B------:R-:W-:Y:S05]  /*8d80*/  BSYNC B1 ;  /* 0x0000000000017941 */ /* 0x000fea0003800000 */
.L_x_192:
        /* <DEDUP_REMOVED lines=10> */
.L_x_195:
[----:B------:R-:W-:Y:S05]  /*8e30*/  BSYNC B1 ;  /* 0x0000000000017941 */ /* 0x000fea0003800000 */
.L_x_194:
        /* <DEDUP_REMOVED lines=10> */
.L_x_197:
[----:B------:R-:W-:Y:S05]  /*8ee0*/  BSYNC B1 ;  /* 0x0000000000017941 */ /* 0x000fea0003800000 */
.L_x_196:
        /* <DEDUP_REMOVED lines=10> */
.L_x_199:
[----:B------:R-:W-:Y:S05]  /*8f90*/  BSYNC B1 ;  /* 0x0000000000017941 */ /* 0x000fea0003800000 */
.L_x_198:
        /* <DEDUP_REMOVED lines=10> */
.L_x_201:
[----:B------:R-:W-:Y:S05]  /*9040*/  BSYNC B1 ;  /* 0x0000000000017941 */ /* 0x000fea0003800000 */
.L_x_200:
        /* <DEDUP_REMOVED lines=10> */
.L_x_203:
[----:B------:R-:W-:Y:S05]  /*90f0*/  BSYNC B1 ;  /* 0x0000000000017941 */ /* 0x000fea0003800000 */
.L_x_202:
        /* <DEDUP_REMOVED lines=10> */
.L_x_205:
[----:B------:R-:W-:Y:S05]  /*91a0*/  BSYNC B1 ;  /* 0x0000000000017941 */ /* 0x000fea0003800000 */
.L_x_204:
        /* <DEDUP_REMOVED lines=10> */
.L_x_207:
[----:B------:R-:W-:Y:S05]  /*9250*/  BSYNC B1 ;  /* 0x0000000000017941 */ /* 0x000fea0003800000 */
.L_x_206:
        /* <DEDUP_REMOVED lines=10> */
.L_x_209:
[----:B------:R-:W-:Y:S05]  /*9300*/  BSYNC B1 ;  /* 0x0000000000017941 */ /* 0x000fea0003800000 */
.L_x_208:
        /* <DEDUP_REMOVED lines=10> */
.L_x_211:
[----:B------:R-:W-:Y:S05]  /*93b0*/  BSYNC B1 ;  /* 0x0000000000017941 */ /* 0x000fea0003800000 */
.L_x_210:
        /* <DEDUP_REMOVED lines=10> */
.L_x_213:
[----:B------:R-:W-:Y:S05]  /*9460*/  BSYNC B1 ;  /* 0x0000000000017941 */ /* 0x000fea0003800000 */
.L_x_212:
        /* <DEDUP_REMOVED lines=10> */
.L_x_215:
[----:B------:R-:W-:Y:S05]  /*9510*/  BSYNC B1 ;  /* 0x0000000000017941 */ /* 0x000fea0003800000 */
.L_x_214:
        /* <DEDUP_REMOVED lines=10> */
.L_x_217:
[----:B------:R-:W-:Y:S05]  /*95c0*/  BSYNC B1 ;  /* 0x0000000000017941 */ /* 0x000fea0003800000 */
.L_x_216:
        /* <DEDUP_REMOVED lines=10> */
.L_x_219:
[----:B------:R-:W-:Y:S05]  /*9670*/  BSYNC B1 ;  /* 0x0000000000017941 */ /* 0x000fea0003800000 */
.L_x_218:
        /* <DEDUP_REMOVED lines=10> */
.L_x_221:
[----:B------:R-:W-:Y:S05]  /*9720*/  BSYNC B1 ;  /* 0x0000000000017941 */ /* 0x000fea0003800000 */
.L_x_220:
        /* <DEDUP_REMOVED lines=10> */
.L_x_223:
[----:B------:R-:W-:Y:S05]  /*97d0*/  BSYNC B1 ;  /* 0x0000000000017941 */ /* 0x000fea0003800000 */
.L_x_222:
        /* <DEDUP_REMOVED lines=10> */
.L_x_225:
[----:B------:R-:W-:Y:S05]  /*9880*/  BSYNC B1 ;  /* 0x0000000000017941 */ /* 0x000fea0003800000 */
.L_x_224:
        /* <DEDUP_REMOVED lines=10> */
.L_x_227:
[----:B------:R-:W-:Y:S05]  /*9930*/  BSYNC B1 ;  /* 0x0000000000017941 */ /* 0x000fea0003800000 */
.L_x_226:
        /* <DEDUP_REMOVED lines=10> */
.L_x_229:
[----:B------:R-:W-:Y:S05]  /*99e0*/  BSYNC B1 ;  /* 0x0000000000017941 */ /* 0x000fea0003800000 */
.L_x_228:
        /* <DEDUP_REMOVED lines=10> */
.L_x_231:
[----:B------:R-:W-:Y:S05]  /*9a90*/  BSYNC B1 ;  /* 0x0000000000017941 */ /* 0x000fea0003800000 */
.L_x_230:
        /* <DEDUP_REMOVED lines=10> */
.L_x_233:
[----:B------:R-:W-:Y:S05]  /*9b40*/  BSYNC B1 ;  /* 0x0000000000017941 */ /* 0x000fea0003800000 */
.L_x_232:
        /* <DEDUP_REMOVED lines=10> */
.L_x_235:
[----:B------:R-:W-:Y:S05]  /*9bf0*/  BSYNC B1 ;  /* 0x0000000000017941 */ /* 0x000fea0003800000 */
.L_x_234:
        /* <DEDUP_REMOVED lines=10> */
.L_x_237:
[----:B------:R-:W-:Y:S05]  /*9ca0*/  BSYNC B1 ;  /* 0x0000000000017941 */ /* 0x000fea0003800000 */
.L_x_236:
        /* <DEDUP_REMOVED lines=10> */
.L_x_239:
[----:B------:R-:W-:Y:S05]  /*9d50*/  BSYNC B1 ;  /* 0x0000000000017941 */ /* 0x000fea0003800000 */
.L_x_238:
        /* <DEDUP_REMOVED lines=10> */
.L_x_241:
[----:B------:R-:W-:Y:S05]  /*9e00*/  BSYNC B1 ;  /* 0x0000000000017941 */ /* 0x000fea0003800000 */
.L_x_240:
        /* <DEDUP_REMOVED lines=10> */
.L_x_243:
[----:B------:R-:W-:Y:S05]  /*9eb0*/  BSYNC B1 ;  /* 0x0000000000017941 */ /* 0x000fea0003800000 */
.L_x_242:
        /* <DEDUP_REMOVED lines=10> */
.L_x_245:
[----:B------:R-:W-:Y:S05]  /*9f60*/  BSYNC B1 ;  /* 0x0000000000017941 */ /* 0x000fea0003800000 */
.L_x_244:
        /* <DEDUP_REMOVED lines=10> */
.L_x_247:
[----:B------:R-:W-:Y:S05]  /*a010*/  BSYNC B1 ;  /* 0x0000000000017941 */ /* 0x000fea0003800000 */
.L_x_246:
        /* <DEDUP_REMOVED lines=10> */
.L_x_249:
[----:B------:R-:W-:Y:S05]  /*a0c0*/  BSYNC B1 ;  /* 0x0000000000017941 */ /* 0x000fea0003800000 */
.L_x_248:
        /* <DEDUP_REMOVED lines=10> */
.L_x_251:
[----:B------:R-:W-:Y:S05]  /*a170*/  BSYNC B1 ;  /* 0x0000000000017941 */ /* 0x000fea0003800000 */
.L_x_250:
        /* <DEDUP_REMOVED lines=10> */
.L_x_253:
[----:B------:R-:W-:Y:S05]  /*a220*/  BSYNC B1 ;  /* 0x0000000000017941 */ /* 0x000fea0003800000 */
.L_x_252:
        /* <DEDUP_REMOVED lines=10> */
.L_x_255:
[----:B------:R-:W-:Y:S05]  /*a2d0*/  BSYNC B1 ;  /* 0x0000000000017941 */ /* 0x000fea0003800000 */
.L_x_254:
        /* <DEDUP_REMOVED lines=10> */
.L_x_257:
[----:B------:R-:W-:Y:S05]  /*a380*/  BSYNC B1 ;  /* 0x0000000000017941 */ /* 0x000fea0003800000 */
.L_x_256:
        /* <DEDUP_REMOVED lines=10> */
.L_x_259:
[----:B------:R-:W-:Y:S05]  /*a430*/  BSYNC B1 ;  /* 0x0000000000017941 */ /* 0x000fea0003800000 */
.L_x_258:
        /* <DEDUP_REMOVED lines=10> */
.L_x_261:
[----:B------:R-:W-:Y:S05]  /*a4e0*/  BSYNC B1 ;  /* 0x0000000000017941 */ /* 0x000fea0003800000 */
.L_x_260:
        /* <DEDUP_REMOVED lines=10> */
.L_x_263:
[----:B------:R-:W-:Y:S05]  /*a590*/  BSYNC B1 ;  /* 0x0000000000017941 */ /* 0x000fea0003800000 */
.L_x_262:
        /* <DEDUP_REMOVED lines=10> */
.L_x_265:
[----:B------:R-:W-:Y:S05]  /*a640*/  BSYNC B1 ;  /* 0x0000000000017941 */ /* 0x000fea0003800000 */
.L_x_264:
        /* <DEDUP_REMOVED lines=10> */
.L_x_267:
[----:B------:R-:W-:Y:S05]  /*a6f0*/  BSYNC B1 ;  /* 0x0000000000017941 */ /* 0x000fea0003800000 */
.L_x_266:
        /* <DEDUP_REMOVED lines=10> */
.L_x_269:
[----:B------:R-:W-:Y:S05]  /*a7a0*/  BSYNC B1 ;  /* 0x0000000000017941 */ /* 0x000fea0003800000 */
.L_x_268:
        /* <DEDUP_REMOVED lines=10> */
.L_x_271:
[----:B------:R-:W-:Y:S05]  /*a850*/  BSYNC B1 ;  /* 0x0000000000017941 */ /* 0x000fea0003800000 */
.L_x_270:
        /* <DEDUP_REMOVED lines=10> */
.L_x_273:
[----:B------:R-:W-:Y:S05]  /*a900*/  BSYNC B1 ;  /* 0x0000000000017941 */ /* 0x000fea0003800000 */
.L_x_272:
        /* <DEDUP_REMOVED lines=10> */
.L_x_275:
[----:B------:R-:W-:Y:S05]  /*a9b0*/  BSYNC B1 ;  /* 0x0000000000017941 */ /* 0x000fea0003800000 */
.L_x_274:
        /* <DEDUP_REMOVED lines=10> */
.L_x_277:
[----:B------:R-:W-:Y:S05]  /*aa60*/  BSYNC B1 ;  /* 0x0000000000017941 */ /* 0x000fea0003800000 */
.L_x_276:
        /* <DEDUP_REMOVED lines=10> */
.L_x_279:
[----:B------:R-:W-:Y:S05]  /*ab10*/  BSYNC B1 ;  /* 0x0000000000017941 */ /* 0x000fea0003800000 */
.L_x_278:
        /* <DEDUP_REMOVED lines=10> */
.L_x_281:
[----:B------:R-:W-:Y:S05]  /*abc0*/  BSYNC B1 ;  /* 0x0000000000017941 */ /* 0x000fea0003800000 */
.L_x_280:
        /* <DEDUP_REMOVED lines=10> */
.L_x_283:
[----:B------:R-:W-:Y:S05]  /*ac70*/  BSYNC B1 ;  /* 0x0000000000017941 */ /* 0x000fea0003800000 */
.L_x_282:
[----:B0-234-:R-:W2:Y:S01]  /*ac80*/  LDL.LU R10, [R1+0x1f4] ;  /* 0x0001f400010a7983 */ /* 0x01dea20000300800 */
[----:B-----5:R-:W-:Y:S01]  /*ac90*/  HADD2.F32 R11, -RZ, R23.H0_H0 ;  /* 0x20000017ff0b7230 */ /* 0x020fe20000004100 */
        /* <DEDUP_REMOVED lines=8> */
.L_x_285:
[----:B------:R-:W-:Y:S05]  /*ad20*/  BSYNC B1 ;  /* 0x0000000000017941 */ /* 0x000fea0003800000 */
.L_x_284:
[----:B------:R-:W3:Y:S01]  /*ad30*/  LDL.LU R10, [R1+0x1f8] ;  /* 0x0001f800010a7983 */ /* 0x000ee20000300800 */
[----:B0----5:R-:W-:Y:S01]  /*ad40*/  HADD2.F32 R11, -RZ, R23.H0_H0 ;  /* 0x20000017ff0b7230 */ /* 0x021fe20000004100 */
[----:B------:R-:W-:Y:S01]  /*ad50*/  ISETP.GT.AND P1, PT, R0, 0xf9, P0 ;  /* 0x000000f90000780c */ /* 0x000fe20000724270 */
[----:B------:R-:W-:Y:S01]  /*ad60*/  BSSY B1, `(.L_x_286) ;  /* 0x000000a000017945 */ /* 0x000fe20003800000 */
[----:B------:R-:W-:Y:S02]  /*ad70*/  IADD3 R169, P0, R3, 0x80, RZ ;  /* 0x0000008003a97810 */ /* 0x000fe40007f1e0ff */
[----:B------:R-:W-:-:S04]  /*ad80*/  FMUL R11, R11, R16 ;  /* 0x000000100b0b7220 */ /* 0x000fc80000400000 */
[----:B---3--:R-:W-:-:S05]  /*ad90*/  FFMA R11, R10, R2, R11 ;  /* 0x000000020a0b7223 */ /* 0x008fca000000000b */
[----:B------:R-:W-:-:S04]  /*ada0*/  F2FP.F16.F32.PACK_AB R11, RZ, R11 ;  /* 0x0000000bff0b723e */ /* 0x000fc800000000ff */
[----:B------:R-:W-:Y:S01]  /*adb0*/  PRMT R3, R11, 0x7610, R3 ;  /* 0x000076100b037816 */ /* 0x000fe20000000003 */
[----:B------:R-:W-:-:S04]  /*adc0*/  IMAD.X R11, RZ, RZ, UR7, P0 ;  /* 0x00000007ff0b7e24 */ /* 0x000fc800080e06ff */
[----:B------:R0:W-:Y:S01]  /*add0*/  @P2 STG.E.U16 desc[UR36][R6.64+0x1f0], R3 ;  /* 0x0001f00306002986 */ /* 0x0001e2000c101524 */
[----:B------:R-:W-:Y:S05]  /*ade0*/  @!P1 BRA `(.L_x_287) ;  /* 0x0000000000049947 */ /* 0x000fea0003800000 */
[----:B------:R3:W5:Y:S02]  /*adf0*/  LDG.E.LTC128B.U16 R23, desc[UR36][R8.64+0x1f2] ;  /* 0x0001f22408177981 */ /* 0x000764000c1e1520 */
.L_x_287:
[----:B------:R-:W-:Y:S05]  /*ae00*/  BSYNC B1 ;  /* 0x0000000000017941 */ /* 0x000fea0003800000 */
.L_x_286:
[----:B------:R-:W4:Y:S01]  /*ae10*/  LDL.LU R10, [R1+0x1fc] ;  /* 0x0001fc00010a7983 */ /* 0x000f220000300800 */
[----:B0----5:R-:W-:Y:S01]  /*ae20*/  HADD2.F32 R3, -RZ, R23.H0_H0 ;  /* 0x20000017ff037230 */ /* 0x021fe20000004100 */
[----:B------:R-:W-:Y:S01]  /*ae30*/  ISETP.GT.AND P0, PT, R153, 0x80, PT ;  /* 0x000000809900780c */ /* 0x000fe20003f04270 */
[----:B--23--:R-:W-:-:S03]  /*ae40*/  IMAD R8, R11, R14, RZ ;  /* 0x0000000e0b087224 */ /* 0x00cfc600078e02ff */
[----:B------:R-:W-:Y:S01]  /*ae50*/  FMUL R3, R3, R16 ;  /* 0x0000001003037220 */ /* 0x000fe20000400000 */
[C---:B------:R-:W-:Y:S01]  /*ae60*/  IMAD R167, R169.reuse, R15, R8 ;  /* 0x0000000fa9a77224 */ /* 0x040fe200078e0208 */
[----:B------:R-:W-:Y:S01]  /*ae70*/  ISETP.GT.AND P4, PT, R0, RZ, P0 ;  /* 0x000000ff0000720c */ /* 0x000fe20000784270 */
[----:B------:R-:W-:-:S04]  /*ae80*/  IMAD.WIDE.U32 R8, R169, R14, R20 ;  /* 0x0000000ea9087225 */ /* 0x000fc800078e0014 */
[----:B------:R-:W-:Y:S02]  /*ae90*/  IMAD.IADD R9, R9, 0x1, R167 ;  /* 0x0000000109097824 */ /* 0x000fe400078e02a7 */
[----:B----4-:R-:W-:Y:S01]  /*aea0*/  FFMA R3, R10, R2, R3 ;  /* 0x000000020a037223 */ /* 0x010fe20000000003 */
[----:B------:R-:W-:-:S04]  /*aeb0*/  LEA R10, P2, R8, R12, 0x1 ;  /* 0x0000000c080a7211 */ /* 0x000fc800078408ff */
[----:B------:R-:W-:Y:S02]  /*aec0*/  F2FP.F16.F32.PACK_AB R3, RZ, R3 ;  /* 0x00000003ff03723e */ /* 0x000fe400000000ff */
[--C-:B------:R-:W-:Y:S02]  /*aed0*/  LEA.HI.X R11, R8, R13, R9.reuse, 0x1, P2 ;  /* 0x0000000d080b7211 */ /* 0x100fe400010f0c09 */
[----:B------:R-:W-:-:S05]  /*aee0*/  PRMT R9, R3, 0x7610, R9 ;  /* 0x0000761003097816 */ /* 0x000fca0000000009 */
[----:B------:R0:W-:Y:S04]  /*aef0*/  @P1 STG.E.U16 desc[UR36][R6.64+0x1f2], R9 ;  /* 0x0001f20906001986 */ /* 0x0001e8000c101524 */
[----:B------:R-:W2:Y:S01]  /*af00*/  @P4 LDG.E.LTC128B.U16 R23, desc[UR36][R10.64] ;  /* 0x000000240a174981 */ /* 0x000ea2000c1e1520 */
[----:B-1----:R-:W-:Y:S01]  /*af10*/  IMAD.U32 R161, RZ, RZ, UR8 ;  /* 0x00000008ffa17e24 */ /* 0x002fe2000f8e00ff */
[----:B------:R-:W-:Y:S01]  /*af20*/  ISETP.GT.AND P2, PT, R0, 0x1, P0 ;  /* 0x000000010000780c */ /* 0x000fe20000744270 */
[----:B------:R-:W-:Y:S01]  /*af30*/  IMAD.U32 R165, RZ, RZ, UR8 ;  /* 0x00000008ffa57e24 */ /* 0x000fe2000f8e00ff */
[----:B------:R-:W-:Y:S01]  /*af40*/  BSSY B1, `(.L_x_288) ;  /* 0x0000013000017945 */ /* 0x000fe20003800000 */
[----:B------:R-:W-:Y:S01]  /*af50*/  IMAD.U32 R164, RZ, RZ, UR9 ;  /* 0x00000009ffa47e24 */ /* 0x000fe2000f8e00ff */
[----:B------:R-:W-:Y:S01]  /*af60*/  SHF.L.U32 R161, R161, 0x8, RZ ;  /* 0x00000008a1a17819 */ /* 0x000fe200000006ff */
[----:B0-----:R-:W-:-:S03]  /*af70*/  IMAD.WIDE.U32 R8, R169, R14, R18 ;  /* 0x0000000ea9087225 */ /* 0x001fc600078e0012 */
[----:B------:R-:W-:Y:S01]  /*af80*/  SHF.L.U64.HI R165, R165, 0x8, R164 ;  /* 0x00000008a5a57819 */ /* 0x000fe200000102a4 */
[----:B------:R-:W-:Y:S02]  /*af90*/  IMAD.IADD R9, R167, 0x1, R9 ;  /* 0x00000001a7097824 */ /* 0x000fe400078e0209 */
[----:B------:R-:W-:Y:S01]  /*afa0*/  IMAD.WIDE.U32 R162, R22, UR43, R8 ;  /* 0x0000002b16a27c25 */ /* 0x000fe2000f8e0008 */
[----:B------:R-:W-:-:S03]  /*afb0*/  IADD3 R8, P1, R161, R4, RZ ;  /* 0x00000004a1087210 */ /* 0x000fc60007f3e0ff */
[----:B------:R-:W-:Y:S01]  /*afc0*/  IMAD.IADD R7, R159, 0x1, R163 ;  /* 0x000000019f077824 */ /* 0x000fe200078e02a3 */
[----:B------:R-:W-:Y:S01]  /*afd0*/  LEA R6, P3, R162, R12, 0x1 ;  /* 0x0000000ca2067211 */ /* 0x000fe200078608ff */
[----:B------:R-:W-:-:S03]  /*afe0*/  IMAD.X R9, R165, 0x1, R5, P1 ;  /* 0x00000001a5097824 */ /* 0x000fc600008e0605 */
[----:B------:R-:W-:Y:S01]  /*aff0*/  LEA.HI.X R7, R162, R13, R7, 0x1, P3 ;  /* 0x0000000da2077211 */ /* 0x000fe200018f0c07 */
[----:B--2---:R-:W-:-:S05]  /*b000*/  HADD2.F32 R3, -RZ, R23.H0_H0 ;  /* 0x20000017ff037230 */ /* 0x004fca0000004100 */
[----:B------:R-:W-:-:S04]  /*b010*/  FMUL R3, R3, R16 ;  /* 0x0000001003037220 */ /* 0x000fc80000400000 */
[----:B------:R-:W-:-:S05]  /*b020*/  FFMA R3, R24, R2, R3 ;  /* 0x0000000218037223 */ /* 0x000fca0000000003 */
[----:B------:R-:W-:-:S05]  /*b030*/  F2FP.F16.F32.PACK_AB R3, RZ, R3 ;  /* 0x00000003ff03723e */ /* 0x000fca00000000ff */
[----:B------:R0:W-:Y:S01]  /*b040*/  @P4 STG.E.U16 desc[UR36][R8.64], R3 ;  /* 0x0000000308004986 */ /* 0x0001e2000c101524 */
[----:B------:R-:W-:Y:S05]  /*b050*/  @!P2 BRA `(.L_x_289) ;  /* 0x000000000004a947 */ /* 0x000fea0003800000 */
[----:B------:R1:W5:Y:S02]  /*b060*/  LDG.E.LTC128B.U16 R23, desc[UR36][R6.64+0x2] ;  /* 0x0000022406177981 */ /* 0x000364000c1e1520 */
.L_x_289:
[----:B------:R-:W-:Y:S05]  /*b070*/  BSYNC B1 ;  /* 0x0000000000017941 */ /* 0x000fea0003800000 */
.L_x_288:
[----:B0----5:R-:W-:Y:S01]  /*b080*/  HADD2.F32 R3, -RZ, R23.H0_H0 ;  /* 0x20000017ff037230 */ /* 0x021fe20000004100 */
[----:B------:R-:W-:Y:S01]  /*b090*/  ISETP.GT.AND P1, PT, R153, 0x88, PT ;  /* 0x000000889900780c */ /* 0x000fe20003f24270 */
[----:B------:R-:W-:Y:S01]  /*b0a0*/  IMAD.WIDE.U32 R14, R169, R14, R156 ;  /* 0x0000000ea90e7225 */ /* 0x000fe200078e009c */
[----:B------:R-:W-:Y:S03]  /*b0b0*/  BSSY B1, `(.L_x_290) ;  /* 0x0000010000017945 */ /* 0x000fe60003800000 */
[----:B------:R-:W-:Y:S01]  /*b0c0*/  FMUL R10, R3, R16 ;  /* 0x00000010030a7220 */ /* 0x000fe20000400000 */
[----:B------:R-:W-:Y:S01]  /*b0d0*/  IMAD.IADD R167, R167, 0x1, R15 ;  /* 0x00000001a7a77824 */ /* 0x000fe200078e020f */
[----:B------:R-:W-:Y:S02]  /*b0e0*/  IADD3 R154, P4, R154, R14, RZ ;  /* 0x0000000e9a9a7210 */ /* 0x000fe40007f9e0ff */
[----:B------:R-:W-:Y:S01]  /*b0f0*/  FFMA R10, R25, R2, R10 ;  /* 0x00000002190a7223 */ /* 0x000fe2000000000a */
[----:B------:R-:W-:-:S02]  /*b100*/  ISETP.GT.AND P3, PT, R0, RZ, P1 ;  /* 0x000000ff0000720c */ /* 0x000fc40000f64270 */
[--C-:B------:R-:W-:Y:S01]  /*b110*/  IMAD.X R20, R167, 0x1, R21.reuse, P4 ;  /* 0x00000001a7147824 */ /* 0x100fe200020e0615 */
[----:B------:R-:W-:Y:S02]  /*b120*/  IADD3 R14, P5, R18, R14, RZ ;  /* 0x0000000e120e7210 */ /* 0x000fe40007fbe0ff */
[----:B------:R-:W-:Y:S02]  /*b130*/  F2FP.F16.F32.PACK_AB R3, RZ, R10 ;  /* 0x0000000aff03723e */ /* 0x000fe400000000ff */
[C---:B------:R-:W-:Y:S02]  /*b140*/  LEA R10, P4, R154.reuse, R12, 0x1 ;  /* 0x0000000c9a0a7211 */ /* 0x040fe400078808ff */
[----:B------:R-:W-:Y:S02]  /*b150*/  PRMT R21, R3, 0x7610, R21 ;  /* 0x0000761003157816 */ /* 0x000fe40000000015 */
[----:B------:R-:W-:Y:S02]  /*b160*/  LEA.HI.X R11, R154, R13, R20, 0x1, P4 ;  /* 0x0000000d9a0b7211 */ /* 0x000fe400020f0c14 */
[----:B------:R-:W-:Y:S01]  /*b170*/  PRMT R3, R23, 0x7610, R3 ;  /* 0x0000761017037816 */ /* 0x000fe20000000003 */
[----:B------:R0:W-:Y:S01]  /*b180*/  @P2 STG.E.U16 desc[UR36][R8.64+0x2], R21 ;  /* 0x0000021508002986 */ /* 0x0001e2000c101524 */
[----:B------:R-:W-:Y:S05]  /*b190*/  @!P3 BRA `(.L_x_291) ;  /* 0x000000000004b947 */ /* 0x000fea0003800000 */
[----:B------:R2:W5:Y:S02]  /*b1a0*/  LDG.E.LTC128B.U16 R3, desc[UR36][R10.64] ;  /* 0x000000240a037981 */ /* 0x000564000c1e1520 */
.L_x_291:
[----:B------:R-:W-:Y:S05]  /*b1b0*/  BSYNC B1 ;  /* 0x0000000000017941 */ /* 0x000fea0003800000 */
.L_x_290:
[----:B--2--5:R-:W-:Y:S01]  /*b1c0*/  HADD2.F32 R11, -RZ, R3.H0_H0 ;  /* 0x20000003ff0b7230 */ /* 0x024fe20000004100 */
[----:B------:R-:W-:Y:S01]  /*b1d0*/  IADD3 R10, P2, R8, R160, RZ ;  /* 0x000000a0080a7210 */ /* 0x000fe20007f5e0ff */
[----:B------:R-:W-:Y:S01]  /*b1e0*/  IMAD.X R15, R19, 0x1, R167, P5 ;  /* 0x00000001130f7824 */ /* 0x000fe200028e06a7 */
[----:B------:R-:W-:Y:S01]  /*b1f0*/  ISETP.GT.AND P5, PT, R0, 0x1, P1 ;  /* 0x000000010000780c */ /* 0x000fe20000fa4270 */
[----:B------:R-:W-:Y:S01]  /*b200*/  BSSY B1, `(.L_x_292) ;  /* 0x000000c000017945 */ /* 0x000fe20003800000 */
[----:B------:R-:W-:Y:S01]  /*b210*/  FMUL R11, R11, R16 ;  /* 0x000000100b0b7220 */ /* 0x000fe20000400000 */
[----:B------:R-:W-:-:S04]  /*b220*/  IMAD.WIDE.U32 R22, R22, UR43, R14 ;  /* 0x0000002b16167c25 */ /* 0x000fc8000f8e000e */
[----:B------:R-:W-:Y:S01]  /*b230*/  FFMA R11, R26, R2, R11 ;  /* 0x000000021a0b7223 */ /* 0x000fe2000000000b */
[----:B------:R-:W-:Y:S01]  /*b240*/  IMAD.IADD R159, R159, 0x1, R23 ;  /* 0x000000019f9f7824 */ /* 0x000fe200078e0217 */
[----:B------:R-:W-:-:S03]  /*b250*/  LEA R12, P4, R22, R12, 0x1 ;  /* 0x0000000c160c7211 */ /* 0x000fc600078808ff */
[----:B------:R-:W-:Y:S02]  /*b260*/  F2FP.F16.F32.PACK_AB R14, RZ, R11 ;  /* 0x0000000bff0e723e */ /* 0x000fe400000000ff */
[----:B------:R-:W-:Y:S02]  /*b270*/  IADD3.X R11, R9, R158, RZ, P2, !PT ;  /* 0x0000009e090b7210 */ /* 0x000fe400017fe4ff */
[----:B------:R-:W-:-:S03]  /*b280*/  LEA.HI.X R13, R22, R13, R159, 0x1, P4 ;  /* 0x0000000d160d7211 */ /* 0x000fc600020f0c9f */
[----:B------:R2:W-:Y:S01]  /*b290*/  @P3 STG.E.U16 desc[UR36][R10.64], R14 ;  /* 0x0000000e0a003986 */ /* 0x0005e2000c101524 */
[----:B------:R-:W-:Y:S05]  /*b2a0*/  @!P5 BRA `(.L_x_293) ;  /* 0x000000000004d947 */ /* 0x000fea0003800000 */
[----:B------:R3:W5:Y:S02]  /*b2b0*/  LDG.E.LTC128B.U16 R3, desc[UR36][R12.64+0x2] ;  /* 0x000002240c037981 */ /* 0x000764000c1e1520 */
.L_x_293:
[----:B------:R-:W-:Y:S05]  /*b2c0*/  BSYNC B1 ;  /* 0x0000000000017941 */ /* 0x000fea0003800000 */
.L_x_292:
[----:B-----5:R-:W-:Y:S01]  /*b2d0*/  HADD2.F32 R15, -RZ, R3.H0_H0 ;  /* 0x20000003ff0f7230 */ /* 0x020fe20000004100 */
[----:B------:R-:W-:Y:S01]  /*b2e0*/  ISETP.GT.AND P2, PT, R0, 0x8, P0 ;  /* 0x000000080000780c */ /* 0x000fe20000744270 */
[----:B------:R-:W-:Y:S03]  /*b2f0*/  BSSY B1, `(.L_x_294) ;  /* 0x0000007000017945 */ /* 0x000fe60003800000 */
[----:B--2---:R-:W-:-:S04]  /*b300*/  FMUL R14, R15, R16 ;  /* 0x000000100f0e7220 */ /* 0x004fc80000400000 */
[----:B------:R-:W-:-:S05]  /*b310*/  FFMA R14, R27, R2, R14 ;  /* 0x000000021b0e7223 */ /* 0x000fca000000000e */
[----:B------:R-:W-:-:S05]  /*b320*/  F2FP.F16.F32.PACK_AB R14, RZ, R14 ;  /* 0x0000000eff0e723e */ /* 0x000fca00000000ff */
[----:B------:R2:W-:Y:S01]  /*b330*/  @P5 STG.E.U16 desc[UR36][R10.64+0x2], R14 ;  /* 0x0000020e0a005986 */ /* 0x0005e2000c101524 */
[----:B------:R-:W-:Y:S05]  /*b340*/  @!P2 BRA `(.L_x_295) ;  /* 0x000000000004a947 */ /* 0x000fea0003800000 */
[----:B------:R4:W5:Y:S02]  /*b350*/  LDG.E.LTC128B.U16 R3, desc[UR36][R6.64+0x10] ;  /* 0x0000102406037981 */ /* 0x000964000c1e1520 */
.L_x_295:
[----:B------:R-:W-:Y:S05]  /*b360*/  BSYNC B1 ;  /* 0x0000000000017941 */ /* 0x000fea0003800000 */
.L_x_294:
[----:B--2--5:R-:W-:Y:S01]  /*b370*/  HADD2.F32 R11, -RZ, R3.H0_H0 ;  /* 0x20000003ff0b7230 */ /* 0x024fe20000004100 */
[----:B------:R-:W-:Y:S01]  /*b380*/  ISETP.GT.AND P3, PT, R0, 0x9, P0 ;  /* 0x000000090000780c */ /* 0x000fe20000764270 */
[----:B------:R-:W-:Y:S03]  /*b390*/  BSSY B1, `(.L_x_296) ;  /* 0x0000007000017945 */ /* 0x000fe60003800000 */
[----:B------:R-:W-:-:S04]  /*b3a0*/  FMUL R11, R11, R16 ;  /* 0x000000100b0b7220 */ /* 0x000fc80000400000 */
[----:B------:R-:W-:-:S05]  /*b3b0*/  FFMA R11, R28, R2, R11 ;  /* 0x000000021c0b7223 */ /* 0x000fca000000000b */
[----:B------:R-:W-:-:S05]  /*b3c0*/  F2FP.F16.F32.PACK_AB R11, RZ, R11 ;  /* 0x0000000bff0b723e */ /* 0x000fca00000000ff */
[----:B------:R2:W-:Y:S01]  /*b3d0*/  @P2 STG.E.U16 desc[UR36][R8.64+0x10], R11 ;  /* 0x0000100b08002986 */ /* 0x0005e2000c101524 */
[----:B------:R-:W-:Y:S05]  /*b3e0*/  @!P3 BRA `(.L_x_297) ;  /* 0x000000000004b947 */ /* 0x000fea0003800000 */
[----:B------:R0:W5:Y:S02]  /*b3f0*/  LDG.E.LTC128B.U16 R3, desc[UR36][R6.64+0x12] ;  /* 0x0000122406037981 */ /* 0x000164000c1e1520 */
.L_x_297:
[----:B------:R-:W-:Y:S05]  /*b400*/  BSYNC B1 ;  /* 0x0000000000017941 */ /* 0x000fea0003800000 */
.L_x_296:
        /* <DEDUP_REMOVED lines=9> */
.L_x_299:
[----:B------:R-:W-:Y:S05]  /*b4a0*/  BSYNC B1 ;  /* 0x0000000000017941 */ /* 0x000fea0003800000 */
.L_x_298:
[----:B-----5:R-:W-:Y:S01]  /*b4b0*/  HADD2.F32 R11, -RZ, R3.H0_H0 ;  /* 0x20000003ff0b7230 */ /* 0x020fe20000004100 */
[----:B--2---:R-:W-:Y:S01]  /*b4c0*/  IADD3 R10, P3, R160, R8, RZ ;  /* 0x00000008a00a7210 */ /* 0x004fe20007f7e0ff */
[----:B------:R-:W-:Y:S01]  /*b4d0*/  BSSY B1, `(.L_x_300) ;  /* 0x0000009000017945 */ /* 0x000fe20003800000 */
[----:B------:R-:W-:Y:S02]  /*b4e0*/  ISETP.GT.AND P2, PT, R0, 0x9, P1 ;  /* 0x000000090000780c */ /* 0x000fe40000f44270 */
[----:B------:R-:W-:-:S04]  /*b4f0*/  FMUL R11, R11, R16 ;  /* 0x000000100b0b7220 */ /* 0x000fc80000400000 */
[----:B------:R-:W-:-:S05]  /*b500*/  FFMA R11, R30, R2, R11 ;  /* 0x000000021e0b7223 */ /* 0x000fca000000000b */
[----:B------:R-:W-:Y:S01]  /*b510*/  F2FP.F16.F32.PACK_AB R14, RZ, R11 ;  /* 0x0000000bff0e723e */ /* 0x000fe200000000ff */
[----:B------:R-:W-:-:S05]  /*b520*/  IMAD.X R11, R158, 0x1, R9, P3 ;  /* 0x000000019e0b7824 */ /* 0x000fca00018e0609 */
[----:B------:R2:W-:Y:S01]  /*b530*/  @P4 STG.E.U16 desc[UR36][R10.64+0x10], R14 ;  /* 0x0000100e0a004986 */ /* 0x0005e2000c101524 */
[----:B------:R-:W-:Y:S05]  /*b540*/  @!P2 BRA `(.L_x_301) ;  /* 0x000000000004a947 */ /* 0x000fea0003800000 */
[----:B------:R0:W5:Y:S02]  /*b550*/  LDG.E.LTC128B.U16 R3, desc[UR36][R12.64+0x12] ;  /* 0x000012240c037981 */ /* 0x000164000c1e1520 */
.L_x_301:
[----:B------:R-:W-:Y:S05]  /*b560*/  BSYNC B1 ;  /* 0x0000000000017941 */ /* 0x000fea0003800000 */
.L_x_300:
[----:B--2--5:R-:W-:Y:S01]  /*b570*/  HADD2.F32 R11, -RZ, R3.H0_H0 ;  /* 0x20000003ff0b7230 */ /* 0x024fe20000004100 */
[----:B------:R-:W-:Y:S01]  /*b580*/  IADD3 R160, P3, P4, R160, R4, R161 ;  /* 0x00000004a0a07210 */ /* 0x000fe20007c7e0a1 */
[----:B------:R-:W-:Y:S01]  /*b590*/  BSSY B1, `(.L_x_302) ;  /* 0x0000009000017945 */ /* 0x000fe20003800000 */
[----:B------:R-:W-:Y:S02]  /*b5a0*/  ISETP.GT.AND P5, PT, R0, 0x10, P0 ;  /* 0x000000100000780c */ /* 0x000fe400007a4270 */
[----:B------:R-:W-:Y:S01]  /*b5b0*/  FMUL R10, R11, R16 ;  /* 0x000000100b0a7220 */ /* 0x000fe20000400000 */
[----:B------:R-:W-:-:S03]  /*b5c0*/  IADD3.X R161, R158, R5, R165, P3, P4 ;  /* 0x000000059ea17210 */ /* 0x000fc60001fe84a5 */
[----:B------:R-:W-:-:S05]  /*b5d0*/  FFMA R10, R31, R2, R10 ;  /* 0x000000021f0a7223 */ /* 0x000fca000000000a */
[----:B------:R-:W-:-:S05]  /*b5e0*/  F2FP.F16.F32.PACK_AB R10, RZ, R10 ;  /* 0x0000000aff0a723e */ /* 0x000fca00000000ff */
[----:B------:R2:W-:Y:S01]  /*b5f0*/  @P2 STG.E.U16 desc[UR36][R160.64+0x12], R10 ;  /* 0x0000120aa0002986 */ /* 0x0005e2000c101524 */
[----:B------:R-:W-:Y:S05]  /*b600*/  @!P5 BRA `(.L_x_303) ;  /* 0x000000000004d947 */ /* 0x000fea0003800000 */
[----:B------:R0:W5:Y:S02]  /*b610*/  LDG.E.LTC128B.U16 R3, desc[UR36][R6.64+0x20] ;  /* 0x0000202406037981 */ /* 0x000164000c1e1520 */
.L_x_303:
[----:B------:R-:W-:Y:S05]  /*b620*/  BSYNC B1 ;  /* 0x0000000000017941 */ /* 0x000fea0003800000 */
.L_x_302:
[----:B-----5:R-:W-:Y:S01]  /*b630*/  HADD2.F32 R5, -RZ, R3.H0_H0 ;  /* 0x20000003ff057230 */ /* 0x020fe20000004100 */
        /* <DEDUP_REMOVED lines=8> */
.L_x_305:
[----:B------:R-:W-:Y:S05]  /*b6c0*/  BSYNC B1 ;  /* 0x0000000000017941 */ /* 0x000fea0003800000 */
.L_x_304:
[----:B0----5:R-:W-:Y:S01]  /*b6d0*/  HADD2.F32 R5, -RZ, R3.H0_H0 ;  /* 0x20000003ff057230 */ /* 0x021fe20000004100 */
        /* <DEDUP_REMOVED lines=8> */
.L_x_307:
[----:B------:R-:W-:Y:S05]  /*b760*/  BSYNC B1 ;  /* 0x0000000000017941 */ /* 0x000fea0003800000 */
.L_x_306:
[----:B-----5:R-:W-:Y:S01]  /*b770*/  HADD2.F32 R5, -RZ, R3.H0_H0 ;  /* 0x20000003ff057230 */ /* 0x020fe20000004100 */
[----:B------:R-:W-:Y:S01]  /*b780*/  ISETP.GT.AND P2, PT, R0, 0x11, P1 ;  /* 0x000000110000780c */ /* 0x000fe20000f44270 */
[----:B0-----:R-:W-:Y:S01]  /*b790*/  @P3 IMAD.MOV.U32 R4, RZ, RZ, R160 ;  /* 0x000000ffff043224 */ /* 0x001fe200078e00a0 */
[----:B------:R-:W-:Y:S02]  /*b7a0*/  BSSY B1, `(.L_x_308) ;  /* 0x0000009000017945 */ /* 0x000fe40003800000 */
[----:B------:R-:W-:-:S04]  /*b7b0*/  FMUL R5, R5, R16 ;  /* 0x0000001005057220 */ /* 0x000fc80000400000 */
[----:B------:R-:W-:-:S05]  /*b7c0*/  FFMA R5, R34, R2, R5 ;  /* 0x0000000222057223 */ /* 0x000fca0000000005 */
[----:B------:R-:W-:-:S04]  /*b7d0*/  F2FP.F16.F32.PACK_AB R5, RZ, R5 ;  /* 0x00000005ff05723e */ /* 0x000fc800000000ff */
[----:B--2---:R-:W-:Y:S01]  /*b7e0*/  PRMT R10, R5, 0x7610, R10 ;  /* 0x00007610050a7816 */ /* 0x004fe2000000000a */
[----:B------:R-:W-:-:S05]  /*b7f0*/  @P3 IMAD.MOV.U32 R5, RZ, RZ, R161 ;  /* 0x000000ffff053224 */ /* 0x000fca00078e00a1 */
[----:B------:R0:W-:Y:S01]  /*b800*/  @P3 STG.E.U16 desc[UR36][R4.64+0x20], R10 ;  /* 0x0000200a04003986 */ /* 0x0001e2000c101524 */
[----:B------:R-:W-:Y:S05]  /*b810*/  @!P2 BRA `(.L_x_309) ;  /* 0x000000000004a947 */ /* 0x000fea0003800000 */
[----:B------:R2:W5:Y:S02]  /*b820*/  LDG.E.LTC128B.U16 R3, desc[UR36][R12.64+0x22] ;  /* 0x000022240c037981 */ /* 0x000564000c1e1520 */
.L_x_309:
[----:B------:R-:W-:Y:S05]  /*b830*/  BSYNC B1 ;  /* 0x0000000000017941 */ /* 0x000fea0003800000 */
.L_x_308:
[----:B0----5:R-:W-:Y:S01]  /*b840*/  HADD2.F32 R5, -RZ, R3.H0_H0 ;  /* 0x20000003ff057230 */ /* 0x021fe20000004100 */
[----:B------:R-:W-:Y:S01]  /*b850*/  ISETP.GT.AND P3, PT, R0, 0x18, P0 ;  /* 0x000000180000780c */ /* 0x000fe20000764270 */
[----:B------:R-:W-:Y:S03]  /*b860*/  BSSY B1, `(.L_x_310) ;  /* 0x000000a000017945 */ /* 0x000fe60003800000 */
[----:B------:R-:W-:Y:S01]  /*b870*/  FMUL R4, R5, R16 ;  /* 0x0000001005047220 */ /* 0x000fe20000400000 */
[----:B------:R-:W-:-:S03]  /*b880*/  @P2 IMAD.MOV.U32 R5, RZ, RZ, R161 ;  /* 0x000000ffff052224 */ /* 0x000fc600078e00a1 */
[----:B------:R-:W-:-:S05]  /*b890*/  FFMA R4, R35, R2, R4 ;  /* 0x0000000223047223 */ /* 0x000fca0000000004 */
[----:B------:R-:W-:-:S04]  /*b8a0*/  F2FP.F16.F32.PACK_AB R4, RZ, R4 ;  /* 0x00000004ff04723e */ /* 0x000fc800000000ff */
[----:B------:R-:W-:Y:S01]  /*b8b0*/  PRMT R10, R4, 0x7610, R10 ;  /* 0x00007610040a7816 */ /* 0x000fe2000000000a */
[----:B------:R-:W-:-:S05]  /*b8c0*/  @P2 IMAD.MOV.U32 R4, RZ, RZ, R160 ;  /* 0x000000ffff042224 */ /* 0x000fca00078e00a0 */
[----:B------:R0:W-:Y:S01]  /*b8d0*/  @P2 STG.E.U16 desc[UR36][R4.64+0x22], R10 ;  /* 0x0000220a04002986 */ /* 0x0001e2000c101524 */
[----:B------:R-:W-:Y:S05]  /*b8e0*/  @!P3 BRA `(.L_x_311) ;  /* 0x000000000004b947 */ /* 0x000fea0003800000 */
[----:B------:R0:W5:Y:S02]  /*b8f0*/  LDG.E.LTC128B.U16 R3, desc[UR36][R6.64+0x30] ;  /* 0x0000302406037981 */ /* 0x000164000c1e1520 */
.L_x_311:
[----:B------:R-:W-:Y:S05]  /*b900*/  BSYNC B1 ;  /* 0x0000000000017941 */ /* 0x000fea0003800000 */
.L_x_310:
        /* <DEDUP_REMOVED lines=9> */
.L_x_313:
[----:B------:R-:W-:Y:S05]  /*b9a0*/  BSYNC B1 ;  /* 0x0000000000017941 */ /* 0x000fea0003800000 */
.L_x_312:
        /* <DEDUP_REMOVED lines=9> */
.L_x_315:
[----:B------:R-:W-:Y:S05]  /*ba40*/  BSYNC B1 ;  /* 0x0000000000017941 */ /* 0x000fea0003800000 */
.L_x_314:
[----:B-----5:R-:W-:Y:S01]  /*ba50*/  HADD2.F32 R5, -RZ, R3.H0_H0 ;  /* 0x20000003ff057230 */ /* 0x020fe20000004100 */
[----:B------:R-:W-:Y:S01]  /*ba60*/  ISETP.GT.AND P2, PT, R0, 0x19, P1 ;  /* 0x000000190000780c */ /* 0x000fe20000f44270 */
[----:B0-----:R-:W-:Y:S01]  /*ba70*/  @P3 IMAD.MOV.U32 R4, RZ, RZ, R160 ;  /* 0x000000ffff043224 */ /* 0x001fe200078e00a0 */
[----:B------:R-:W-:Y:S02]  /*ba80*/  BSSY B1, `(.L_x_316) ;  /* 0x0000009000017945 */ /* 0x000fe40003800000 */
[----:B------:R-:W-:-:S04]  /*ba90*/  FMUL R5, R5, R16 ;  /* 0x0000001005057220 */ /* 0x000fc80000400000 */
[----:B------:R-:W-:-:S05]  /*baa0*/  FFMA R5, R38, R2, R5 ;  /* 0x0000000226057223 */ /* 0x000fca0000000005 */
[----:B------:R-:W-:-:S04]  /*bab0*/  F2FP.F16.F32.PACK_AB R5, RZ, R5 ;  /* 0x00000005ff05723e */ /* 0x000fc800000000ff */
[----:B------:R-:W-:Y:S02]  /*bac0*/  PRMT R10, R5, 0x7610, R10 ;  /* 0x00007610050a7816 */ /* 0x000fe4000000000a */
[----:B------:R-:W-:-:S05]  /*bad0*/  @P3 MOV R5, R161 ;  /* 0x000000a100053202 */ /* 0x000fca0000000f00 */
[----:B------:R0:W-:Y:S01]  /*bae0*/  @P3 STG.E.U16 desc[UR36][R4.64+0x30], R10 ;  /* 0x0000300a04003986 */ /* 0x0001e2000c101524 */
[----:B------:R-:W-:Y:S05]  /*baf0*/  @!P2 BRA `(.L_x_317) ;  /* 0x000000000004a947 */ /* 0x000fea0003800000 */
[----:B------:R0:W5:Y:S02]  /*bb00*/  LDG.E.LTC128B.U16 R3, desc[UR36][R12.64+0x32] ;  /* 0x000032240c037981 */ /* 0x000164000c1e1520 */
.L_x_317:
[----:B------:R-:W-:Y:S05]  /*bb10*/  BSYNC B1 ;  /* 0x0000000000017941 */ /* 0x000fea0003800000 */
.L_x_316:
        /* <DEDUP_REMOVED lines=12> */
.L_x_319:
[----:B------:R-:W-:Y:S05]  /*bbe0*/  BSYNC B1 ;  /* 0x0000000000017941 */ /* 0x000fea0003800000 */
.L_x_318:
        /* <DEDUP_REMOVED lines=9> */
.L_x_321:
[----:B------:R-:W-:Y:S05]  /*bc80*/  BSYNC B1 ;  /* 0x0000000000017941 */ /* 0x000fea0003800000 */
.L_x_320:
        /* <DEDUP_REMOVED lines=9> */
.L_x_323:
[----:B------:R-:W-:Y:S05]  /*bd20*/  BSYNC B1 ;  /* 0x0000000000017941 */ /* 0x000fea0003800000 */
.L_x_322:
[----:B-----5:R-:W-:Y:S01]  /*bd30*/  HADD2.F32 R5, -RZ, R3.H0_H0 ;  /* 0x20000003ff057230 */ /* 0x020fe20000004100 */
[----:B------:R-:W-:Y:S01]  /*bd40*/  ISETP.GT.AND P2, PT, R0, 0x21, P1 ;  /* 0x000000210000780c */ /* 0x000fe20000f44270 */
[----:B0-----:R-:W-:Y:S01]  /*bd50*/  @P3 IMAD.MOV.U32 R4, RZ, RZ, R160 ;  /* 0x000000ffff043224 */ /* 0x001fe200078e00a0 */
[----:B------:R-:W-:Y:S02]  /*bd60*/  BSSY B1, `(.L_x_324) ;  /* 0x0000009000017945 */ /* 0x000fe40003800000 */
[----:B------:R-:W-:-:S04]  /*bd70*/  FMUL R5, R5, R16 ;  /* 0x0000001005057220 */ /* 0x000fc80000400000 */
[----:B------:R-:W-:-:S05]  /*bd80*/  FFMA R5, R42, R2, R5 ;  /* 0x000000022a057223 */ /* 0x000fca0000000005 */
[----:B------:R-:W-:-:S04]  /*bd90*/  F2FP.F16.F32.PACK_AB R5, RZ, R5 ;  /* 0x00000005ff05723e */ /* 0x000fc800000000ff */
[----:B------:R-:W-:Y:S01]  /*bda0*/  PRMT R10, R5, 0x7610, R10 ;  /* 0x00007610050a7816 */ /* 0x000fe2000000000a */
[----:B------:R-:W-:-:S05]  /*bdb0*/  @P3 IMAD.MOV.U32 R5, RZ, RZ, R161 ;  /* 0x000000ffff053224 */ /* 0x000fca00078e00a1 */
[----:B------:R0:W-:Y:S01]  /*bdc0*/  @P3 STG.E.U16 desc[UR36][R4.64+0x40], R10 ;  /* 0x0000400a04003986 */ /* 0x0001e2000c101524 */
[----:B------:R-:W-:Y:S05]  /*bdd0*/  @!P2 BRA `(.L_x_325) ;  /* 0x000000000004a947 */ /* 0x000fea0003800000 */
[----:B------:R0:W5:Y:S02]  /*bde0*/  LDG.E.LTC128B.U16 R3, desc[UR36][R12.64+0x42] ;  /* 0x000042240c037981 */ /* 0x000164000c1e1520 */
.L_x_325:
[----:B------:R-:W-:Y:S05]  /*bdf0*/  BSYNC B1 ;  /* 0x0000000000017941 */ /* 0x000fea0003800000 */
.L_x_324:
[----:B0----5:R-:W-:Y:S01]  /*be00*/  HADD2.F32 R5, -RZ, R3.H0_H0 ;  /* 0x20000003ff057230 */ /* 0x021fe20000004100 */
[----:B------:R-:W-:Y:S01]  /*be10*/  ISETP.GT.AND P3, PT, R0, 0x28, P0 ;  /* 0x000000280000780c */ /* 0x000fe20000764270 */
[----:B------:R-:W-:Y:S03]  /*be20*/  BSSY B1, `(.L_x_326) ;  /* 0x000000a000017945 */ /* 0x000fe60003800000 */
[----:B------:R-:W-:Y:S01]  /*be30*/  FMUL R4, R5, R16 ;  /* 0x0000001005047220 */ /* 0x000fe20000400000 */
[----:B------:R-:W-:-:S03]  /*be40*/  @P2 MOV R5, R161 ;  /* 0x000000a100052202 */ /* 0x000fc60000000f00 */
[----:B------:R-:W-:-:S05]  /*be50*/  FFMA R4, R43, R2, R4 ;  /* 0x000000022b047223 */ /* 0x000fca0000000004 */
[----:B------:R-:W-:-:S04]  /*be60*/  F2FP.F16.F32.PACK_AB R4, RZ, R4 ;  /* 0x00000004ff04723e */ /* 0x000fc800000000ff */
[----:B------:R-:W-:Y:S01]  /*be70*/  PRMT R10, R4, 0x7610, R10 ;  /* 0x00007610040a7816 */ /* 0x000fe2000000000a */
[----:B------:R-:W-:-:S05]  /*be80*/  @P2 IMAD.MOV.U32 R4, RZ, RZ, R160 ;  /* 0x000000ffff042224 */ /* 0x000fca00078e00a0 */
[----:B------:R0:W-:Y:S01]  /*be90*/  @P2 STG.E.U16 desc[UR36][R4.64+0x42], R10 ;  /* 0x0000420a04002986 */ /* 0x0001e2000c101524 */
[----:B------:R-:W-:Y:S05]  /*bea0*/  @!P3 BRA `(.L_x_327) ;  /* 0x000000000004b947 */ /* 0x000fea0003800000 */
[----:B------:R0:W5:Y:S02]  /*beb0*/  LDG.E.LTC128B.U16 R3, desc[UR36][R6.64+0x50] ;  /* 0x0000502406037981 */ /* 0x000164000c1e1520 */
.L_x_327:
[----:B------:R-:W-:Y:S05]  /*bec0*/  BSYNC B1 ;  /* 0x0000000000017941 */ /* 0x000fea0003800000 */
.L_x_326:
        /* <DEDUP_REMOVED lines=9> */
.L_x_329:
[----:B------:R-:W-:Y:S05]  /*bf60*/  BSYNC B1 ;  /* 0x0000000000017941 */ /* 0x000fea0003800000 */
.L_x_328:
        /* <DEDUP_REMOVED lines=9> */
.L_x_331:
[----:B------:R-:W-:Y:S05]  /*c000*/  BSYNC B1 ;  /* 0x0000000000017941 */ /* 0x000fea0003800000 */
.L_x_330:
        /* <DEDUP_REMOVED lines=12> */
.L_x_333:
[----:B------:R-:W-:Y:S05]  /*c0d0*/  BSYNC B1 ;  /* 0x0000000000017941 */ /* 0x000fea0003800000 */
.L_x_332:
        /* <DEDUP_REMOVED lines=12> */
.L_x_335:
[----:B------:R-:W-:Y:S05]  /*c1a0*/  BSYNC B1 ;  /* 0x0000000000017941 */ /* 0x000fea0003800000 */
.L_x_334:
        /* <DEDUP_REMOVED lines=9> */
.L_x_337:
[----:B------:R-:W-:Y:S05]  /*c240*/  BSYNC B1 ;  /* 0x0000000000017941 */ /* 0x000fea0003800000 */
.L_x_336:
        /* <DEDUP_REMOVED lines=9> */
.L_x_339:
[----:B------:R-:W-:Y:S05]  /*c2e0*/  BSYNC B1 ;  /* 0x0000000000017941 */ /* 0x000fea0003800000 */
.L_x_338:
        /* <DEDUP_REMOVED lines=12> */
.L_x_341:
[----:B------:R-:W-:Y:S05]  /*c3b0*/  BSYNC B1 ;  /* 0x0000000000017941 */ /* 0x000fea0003800000 */
.L_x_340:
        /* <DEDUP_REMOVED lines=12> */
.L_x_343:
[----:B------:R-:W-:Y:S05]  /*c480*/  BSYNC B1 ;  /* 0x0000000000017941 */ /* 0x000fea0003800000 */
.L_x_342:
        /* <DEDUP_REMOVED lines=9> */
.L_x_345:
[----:B------:R-:W-:Y:S05]  /*c520*/  BSYNC B1 ;  /* 0x0000000000017941 */ /* 0x000fea0003800000 */
.L_x_344:
        /* <DEDUP_REMOVED lines=9> */
.L_x_347:
[----:B------:R-:W-:Y:S05]  /*c5c0*/  BSYNC B1 ;  /* 0x0000000000017941 */ /* 0x000fea0003800000 */
.L_x_346:
        /* <DEDUP_REMOVED lines=12> */
.L_x_349:
[----:B------:R-:W-:Y:S05]  /*c690*/  BSYNC B1 ;  /* 0x0000000000017941 */ /* 0x000fea0003800000 */
.L_x_348:
        /* <DEDUP_REMOVED lines=12> */
.L_x_351:
[----:B------:R-:W-:Y:S05]  /*c760*/  BSYNC B1 ;  /* 0x0000000000017941 */ /* 0x000fea0003800000 */
.L_x_350:
        /* <DEDUP_REMOVED lines=9> */
.L_x_353:
[----:B------:R-:W-:Y:S05]  /*c800*/  BSYNC B1 ;  /* 0x0000000000017941 */ /* 0x000fea0003800000 */
.L_x_352:
        /* <DEDUP_REMOVED lines=9> */
.L_x_355:
[----:B------:R-:W-:Y:S05]  /*c8a0*/  BSYNC B1 ;  /* 0x0000000000017941 */ /* 0x000fea0003800000 */
.L_x_354:
        /* <DEDUP_REMOVED lines=12> */
.L_x_357:
[----:B------:R-:W-:Y:S05]  /*c970*/  BSYNC B1 ;  /* 0x0000000000017941 */ /* 0x000fea0003800000 */
.L_x_356:
        /* <DEDUP_REMOVED lines=12> */
.L_x_359:
[----:B------:R-:W-:Y:S05]  /*ca40*/  BSYNC B1 ;  /* 0x0000000000017941 */ /* 0x000fea0003800000 */
.L_x_358:
        /* <DEDUP_REMOVED lines=9> */
.L_x_361:
[----:B------:R-:W-:Y:S05]  /*cae0*/  BSYNC B1 ;  /* 0x0000000000017941 */ /* 0x000fea0003800000 */
.L_x_360:
        /* <DEDUP_REMOVED lines=9> */
.L_x_363:
[----:B------:R-:W-:Y:S05]  /*cb80*/  BSYNC B1 ;  /* 0x0000000000017941 */ /* 0x000fea0003800000 */
.L_x_362:
        /* <DEDUP_REMOVED lines=12> */
.L_x_365:
[----:B------:R-:W-:Y:S05]  /*cc50*/  BSYNC B1 ;  /* 0x0000000000017941 */ /* 0x000fea0003800000 */
.L_x_364:
        /* <DEDUP_REMOVED lines=12> */
.L_x_367:
[----:B------:R-:W-:Y:S05]  /*cd20*/  BSYNC B1 ;  /* 0x0000000000017941 */ /* 0x000fea0003800000 */
.L_x_366:
        /* <DEDUP_REMOVED lines=9> */
.L_x_369:
[----:B------:R-:W-:Y:S05]  /*cdc0*/  BSYNC B1 ;  /* 0x0000000000017941 */ /* 0x000fea0003800000 */
.L_x_368:
        /* <DEDUP_REMOVED lines=9> */
.L_x_371:
[----:B------:R-:W-:Y:S05]  /*ce60*/  BSYNC B1 ;  /* 0x0000000000017941 */ /* 0x000fea0003800000 */
.L_x_370:
        /* <DEDUP_REMOVED lines=12> */
.L_x_373:
[----:B------:R-:W-:Y:S05]  /*cf30*/  BSYNC B1 ;  /* 0x0000000000017941 */ /* 0x000fea0003800000 */
.L_x_372:
        /* <DEDUP_REMOVED lines=12> */
.L_x_375:
[----:B------:R-:W-:Y:S05]  /*d000*/  BSYNC B1 ;  /* 0x0000000000017941 */ /* 0x000fea0003800000 */
.L_x_374:
        /* <DEDUP_REMOVED lines=9> */
.L_x_377:
[----:B------:R-:W-:Y:S05]  /*d0a0*/  BSYNC B1 ;  /* 0x0000000000017941 */ /* 0x000fea0003800000 */
.L_x_376:
        /* <DEDUP_REMOVED lines=9> */
.L_x_379:
[----:B------:R-:W-:Y:S05]  /*d140*/  BSYNC B1 ;  /* 0x0000000000017941 */ /* 0x000fea0003800000 */
.L_x_378:
        /* <DEDUP_REMOVED lines=12> */
.L_x_381:
[----:B------:R-:W-:Y:S05]  /*d210*/  BSYNC B1 ;  /* 0x0000000000017941 */ /* 0x000fea0003800000 */
.L_x_380:
        /* <DEDUP_REMOVED lines=12> */
.L_x_383:
[----:B------:R-:W-:Y:S05]  /*d2e0*/  BSYNC B1 ;  /* 0x0000000000017941 */ /* 0x000fea0003800000 */
.L_x_382:
        /* <DEDUP_REMOVED lines=9> */
.L_x_385:
[----:B------:R-:W-:Y:S05]  /*d380*/  BSYNC B1 ;  /* 0x0000000000017941 */ /* 0x000fea0003800000 */
.L_x_384:
        /* <DEDUP_REMOVED lines=9> */
.L_x_387:
[----:B------:R-:W-:Y:S05]  /*d420*/  BSYNC B1 ;  /* 0x0000000000017941 */ /* 0x000fea0003800000 */
.L_x_386:
        /* <DEDUP_REMOVED lines=12> */
.L_x_389:
[----:B------:R-:W-:Y:S05]  /*d4f0*/  BSYNC B1 ;  /* 0x0000000000017941 */ /* 0x000fea0003800000 */
.L_x_388:
        /* <DEDUP_REMOVED lines=12> */
.L_x_391:
[----:B------:R-:W-:Y:S05]  /*d5c0*/  BSYNC B1 ;  /* 0x0000000000017941 */ /* 0x000fea0003800000 */
.L_x_390:
        /* <DEDUP_REMOVED lines=9> */
.L_x_393:
[----:B------:R-:W-:Y:S05]  /*d660*/  BSYNC B1 ;  /* 0x0000000000017941 */ /* 0x000fea0003800000 */
.L_x_392:
        /* <DEDUP_REMOVED lines=9> */
.L_x_395:
[----:B------:R-:W-:Y:S05]  /*d700*/  BSYNC B1 ;  /* 0x0000000000017941 */ /* 0x000fea0003800000 */
.L_x_394:
        /* <DEDUP_REMOVED lines=12> */
.L_x_397:
[----:B------:R-:W-:Y:S05]  /*d7d0*/  BSYNC B1 ;  /* 0x0000000000017941 */ /* 0x000fea0003800000 */
.L_x_396:
        /* <DEDUP_REMOVED lines=12> */
.L_x_399:
[----:B------:R-:W-:Y:S05]  /*d8a0*/  BSYNC B1 ;  /* 0x0000000000017941 */ /* 0x000fea0003800000 */
.L_x_398:
        /* <DEDUP_REMOVED lines=9> */
.L_x_401:
[----:B------:R-:W-:Y:S05]  /*d940*/  BSYNC B1 ;  /* 0x0000000000017941 */ /* 0x000fea0003800000 */
.L_x_400:
        /* <DEDUP_REMOVED lines=9> */
.L_x_403:
[----:B------:R-:W-:Y:S05]  /*d9e0*/  BSYNC B1 ;  /* 0x0000000000017941 */ /* 0x000fea0003800000 */
.L_x_402:
        /* <DEDUP_REMOVED lines=12> */
.L_x_405:
[----:B------:R-:W-:Y:S05]  /*dab0*/  BSYNC B1 ;  /* 0x0000000000017941 */ /* 0x000fea0003800000 */
.L_x_404:
        /* <DEDUP_REMOVED lines=12> */
.L_x_407:
[----:B------:R-:W-:Y:S05]  /*db80*/  BSYNC B1 ;  /* 0x0000000000017941 */ /* 0x000fea0003800000 */
.L_x_406:
        /* <DEDUP_REMOVED lines=9> */
.L_x_409:
[----:B------:R-:W-:Y:S05]  /*dc20*/  BSYNC B1 ;  /* 0x0000000000017941 */ /* 0x000fea0003800000 */
.L_x_408:
        /* <DEDUP_REMOVED lines=9> */
.L_x_411:
[----:B------:R-:W-:Y:S05]  /*dcc0*/  BSYNC B1 ;  /* 0x0000000000017941 */ /* 0x000fea0003800000 */
.L_x_410:
        /* <DEDUP_REMOVED lines=12> */
.L_x_413:
[----:B------:R-:W-:Y:S05]  /*dd90*/  BSYNC B1 ;  /* 0x0000000000017941 */ /* 0x000fea0003800000 */
.L_x_412:
        /* <DEDUP_REMOVED lines=12> */
.L_x_415:
[----:B------:R-:W-:Y:S05]  /*de60*/  BSYNC B1 ;  /* 0x0000000000017941 */ /* 0x000fea0003800000 */
.L_x_414:
        /* <DEDUP_REMOVED lines=9> */
.L_x_417:
[----:B------:R-:W-:Y:S05]  /*df00*/  BSYNC B1 ;  /* 0x0000000000017941 */ /* 0x000fea0003800000 */
.L_x_416:
        /* <DEDUP_REMOVED lines=9> */
.L_x_419:
[----:B------:R-:W-:Y:S05]  /*dfa0*/  BSYNC B1 ;  /* 0x0000000000017941 */ /* 0x000fea0003800000 */
.L_x_418:
        /* <DEDUP_REMOVED lines=12> */
.L_x_421:
[----:B------:R-:W-:Y:S05]  /*e070*/  BSYNC B1 ;  /* 0x0000000000017941 */ /* 0x000fea0003800000 */
.L_x_420:
        /* <DEDUP_REMOVED lines=12> */
.L_x_423:
[----:B------:R-:W-:Y:S05]  /*e140*/  BSYNC B1 ;  /* 0x0000000000017941 */ /* 0x000fea0003800000 */
.L_x_422:
        /* <DEDUP_REMOVED lines=9> */
.L_x_425:
[----:B------:R-:W-:Y:S05]  /*e1e0*/  BSYNC B1 ;  /* 0x0000000000017941 */ /* 0x000fea0003800000 */
.L_x_424:
        /* <DEDUP_REMOVED lines=9> */
.L_x_427:
[----:B------:R-:W-:Y:S05]  /*e280*/  BSYNC B1 ;  /* 0x0000000000017941 */ /* 0x000fea0003800000 */
.L_x_426:
        /* <DEDUP_REMOVED lines=12> */
.L_x_429:
[----:B------:R-:W-:Y:S05]  /*e350*/  BSYNC B1 ;  /* 0x0000000000017941 */ /* 0x000fea0003800000 */
.L_x_428:
        /* <DEDUP_REMOVED lines=12> */
.L_x_431:
[----:B------:R-:W-:Y:S05]  /*e420*/  BSYNC B1 ;  /* 0x0000000000017941 */ /* 0x000fea0003800000 */
.L_x_430:
        /* <DEDUP_REMOVED lines=9> */
.L_x_433:
[----:B------:R-:W-:Y:S05]  /*e4c0*/  BSYNC B1 ;  /* 0x0000000000017941 */ /* 0x000fea0003800000 */
.L_x_432:
        /* <DEDUP_REMOVED lines=9> */
.L_x_435:
[----:B------:R-:W-:Y:S05]  /*e560*/  BSYNC B1 ;  /* 0x0000000000017941 */ /* 0x000fea0003800000 */
.L_x_434:
        /* <DEDUP_REMOVED lines=12> */
.L_x_437:
[----:B------:R-:W-:Y:S05]  /*e630*/  BSYNC B1 ;  /* 0x0000000000017941 */ /* 0x000fea0003800000 */
.L_x_436:
        /* <DEDUP_REMOVED lines=12> */
.L_x_439:
[----:B------:R-:W-:Y:S05]  /*e700*/  BSYNC B1 ;  /* 0x0000000000017941 */ /* 0x000fea0003800000 */
.L_x_438:
        /* <DEDUP_REMOVED lines=9> */
.L_x_441:
[----:B------:R-:W-:Y:S05]  /*e7a0*/  BSYNC B1 ;  /* 0x0000000000017941 */ /* 0x000fea0003800000 */
.L_x_440:
        /* <DEDUP_REMOVED lines=9> */
.L_x_443:
[----:B------:R-:W-:Y:S05]  /*e840*/  BSYNC B1 ;  /* 0x0000000000017941 */ /* 0x000fea0003800000 */
.L_x_442:
        /* <DEDUP_REMOVED lines=12> */
.L_x_445:
[----:B------:R-:W-:Y:S05]  /*e910*/  BSYNC B1 ;  /* 0x0000000000017941 */ /* 0x000fea0003800000 */
.L_x_444:
        /* <DEDUP_REMOVED lines=12> */
.L_x_447:
[----:B------:R-:W-:Y:S05]  /*e9e0*/  BSYNC B1 ;  /* 0x0000000000017941 */ /* 0x000fea0003800000 */
.L_x_446:
        /* <DEDUP_REMOVED lines=9> */
.L_x_449:
[----:B------:R-:W-:Y:S05]  /*ea80*/  BSYNC B1 ;  /* 0x0000000000017941 */ /* 0x000fea0003800000 */
.L_x_448:
        /* <DEDUP_REMOVED lines=9> */
.L_x_451:
[----:B------:R-:W-:Y:S05]  /*eb20*/  BSYNC B1 ;  /* 0x0000000000017941 */ /* 0x000fea0003800000 */
.L_x_450:
        /* <DEDUP_REMOVED lines=12> */
.L_x_453:
[----:B------:R-:W-:Y:S05]  /*ebf0*/  BSYNC B1 ;  /* 0x0000000000017941 */ /* 0x000fea0003800000 */
.L_x_452:
        /* <DEDUP_REMOVED lines=12> */
.L_x_455:
[----:B------:R-:W-:Y:S05]  /*ecc0*/  BSYNC B1 ;  /* 0x0000000000017941 */ /* 0x000fea0003800000 */
.L_x_454:
        /* <DEDUP_REMOVED lines=9> */
.L_x_457:
[----:B------:R-:W-:Y:S05]  /*ed60*/  BSYNC B1 ;  /* 0x0000000000017941 */ /* 0x000fea0003800000 */
.L_x_456:
        /* <DEDUP_REMOVED lines=9> */
.L_x_459:
[----:B------:R-:W-:Y:S05]  /*ee00*/  BSYNC B1 ;  /* 0x0000000000017941 */ /* 0x000fea0003800000 */
.L_x_458:
        /* <DEDUP_REMOVED lines=12> */
.L_x_461:
[----:B------:R-:W-:Y:S05]  /*eed0*/  BSYNC B1 ;  /* 0x0000000000017941 */ /* 0x000fea0003800000 */
.L_x_460:
        /* <DEDUP_REMOVED lines=12> */
.L_x_463:
[----:B------:R-:W-:Y:S05]  /*efa0*/  BSYNC B1 ;  /* 0x0000000000017941 */ /* 0x000fea0003800000 */
.L_x_462:
        /* <DEDUP_REMOVED lines=9> */
.L_x_465:
[----:B------:R-:W-:Y:S05]  /*f040*/  BSYNC B1 ;  /* 0x0000000000017941 */ /* 0x000fea0003800000 */
.L_x_464:
        /* <DEDUP_REMOVED lines=9> */
.L_x_467:
[----:B------:R-:W-:Y:S05]  /*f0e0*/  BSYNC B1 ;  /* 0x0000000000017941 */ /* 0x000fea0003800000 */
.L_x_466:
        /* <DEDUP_REMOVED lines=12> */
.L_x_469:
[----:B------:R-:W-:Y:S05]  /*f1b0*/  BSYNC B1 ;  /* 0x0000000000017941 */ /* 0x000fea0003800000 */
.L_x_468:
        /* <DEDUP_REMOVED lines=12> */
.L_x_471:
[----:B------:R-:W-:Y:S05]  /*f280*/  BSYNC B1 ;  /* 0x0000000000017941 */ /* 0x000fea0003800000 */
.L_x_470:
        /* <DEDUP_REMOVED lines=9> */
.L_x_473:
[----:B------:R-:W-:Y:S05]  /*f320*/  BSYNC B1 ;  /* 0x0000000000017941 */ /* 0x000fea0003800000 */
.L_x_472:
        /* <DEDUP_REMOVED lines=9> */
.L_x_475:
[----:B------:R-:W-:Y:S05]  /*f3c0*/  BSYNC B1 ;  /* 0x0000000000017941 */ /* 0x000fea0003800000 */
.L_x_474:
        /* <DEDUP_REMOVED lines=12> */
.L_x_477:
[----:B------:R-:W-:Y:S05]  /*f490*/  BSYNC B1 ;  /* 0x0000000000017941 */ /* 0x000fea0003800000 */
.L_x_476:
        /* <DEDUP_REMOVED lines=12> */
.L_x_479:
[----:B------:R-:W-:Y:S05]  /*f560*/  BSYNC B1 ;  /* 0x0000000000017941 */ /* 0x000fea0003800000 */
.L_x_478:
        /* <DEDUP_REMOVED lines=9> */
.L_x_481:
[----:B------:R-:W-:Y:S05]  /*f600*/  BSYNC B1 ;  /* 0x0000000000017941 */ /* 0x000fea0003800000 */
.L_x_480:
        /* <DEDUP_REMOVED lines=9> */
.L_x_483:
[----:B------:R-:W-:Y:S05]  /*f6a0*/  BSYNC B1 ;  /* 0x0000000000017941 */ /* 0x000fea0003800000 */
.L_x_482:
        /* <DEDUP_REMOVED lines=12> */
.L_x_485:
[----:B------:R-:W-:Y:S05]  /*f770*/  BSYNC B1 ;  /* 0x0000000000017941 */ /* 0x000fea0003800000 */
.L_x_484:
        /* <DEDUP_REMOVED lines=12> */
.L_x_487:
[----:B------:R-:W-:Y:S05]  /*f840*/  BSYNC B1 ;  /* 0x0000000000017941 */ /* 0x000fea0003800000 */
.L_x_486:
        /* <DEDUP_REMOVED lines=9> */
.L_x_489:
[----:B------:R-:W-:Y:S05]  /*f8e0*/  BSYNC B1 ;  /* 0x0000000000017941 */ /* 0x000fea0003800000 */
.L_x_488:
        /* <DEDUP_REMOVED lines=9> */
.L_x_491:
[----:B------:R-:W-:Y:S05]  /*f980*/  BSYNC B1 ;  /* 0x0000000000017941 */ /* 0x000fea0003800000 */
.L_x_490:
        /* <DEDUP_REMOVED lines=12> */
.L_x_493:
[----:B------:R-:W-:Y:S05]  /*fa50*/  BSYNC B1 ;  /* 0x0000000000017941 */ /* 0x000fea0003800000 */
.L_x_492:
        /* <DEDUP_REMOVED lines=12> */
.L_x_495:
[----:B------:R-:W-:Y:S05]  /*fb20*/  BSYNC B1 ;  /* 0x0000000000017941 */ /* 0x000fea0003800000 */
.L_x_494:
        /* <DEDUP_REMOVED lines=9> */
.L_x_497:
[----:B------:R-:W-:Y:S05]  /*fbc0*/  BSYNC B1 ;  /* 0x0000000000017941 */ /* 0x000fea0003800000 */
.L_x_496:
        /* <DEDUP_REMOVED lines=9> */
.L_x_499:
[----:B------:R-:W-:Y:S05]  /*fc60*/  BSYNC B1 ;  /* 0x0000000000017941 */ /* 0x000fea0003800000 */
.L_x_498:
        /* <DEDUP_REMOVED lines=12> */
.L_x_501:
[----:B------:R-:W-:Y:S05]  /*fd30*/  BSYNC B1 ;  /* 0x0000000000017941 */ /* 0x000fea0003800000 */
.L_x_500:
        /* <DEDUP_REMOVED lines=12> */
.L_x_503:
[----:B------:R-:W-:Y:S05]  /*fe00*/  BSYNC B1 ;  /* 0x0000000000017941 */ /* 0x000fea0003800000 */
.L_x_502:
        /* <DEDUP_REMOVED lines=9> */
.L_x_505:
[----:B------:R-:W-:Y:S05]  /*fea0*/  BSYNC B1 ;  /* 0x0000000000017941 */ /* 0x000fea0003800000 */
.L_x_504:
        /* <DEDUP_REMOVED lines=9> */
.L_x_507:
[----:B------:R-:W-:Y:S05]  /*ff40*/  BSYNC B1 ;  /* 0x0000000000017941 */ /* 0x000fea0003800000 */
.L_x_506:
        /* <DEDUP_REMOVED lines=12> */
.L_x_509:
[----:B------:R-:W-:Y:S05]  /*10010*/  BSYNC B1 ;  /* 0x0000000000017941 */ /* 0x000fea0003800000 */
.L_x_508:
        /* <DEDUP_REMOVED lines=12> */
.L_x_511:
[----:B------:R-:W-:Y:S05]  /*100e0*/  BSYNC B1 ;  /* 0x0000000000017941 */ /* 0x000fea0003800000 */
.L_x_510:
        /* <DEDUP_REMOVED lines=9> */
.L_x_513:
[----:B------:R-:W-:Y:S05]  /*10180*/  BSYNC B1 ;  /* 0x0000000000017941 */ /* 0x000fea0003800000 */
.L_x_512:
        /* <DEDUP_REMOVED lines=9> */
.L_x_515:
[----:B------:R-:W-:Y:S05]  /*10220*/  BSYNC B1 ;  /* 0x0000000000017941 */ /* 0x000fea0003800000 */
.L_x_514:
        /* <DEDUP_REMOVED lines=12> */
.L_x_517:
[----:B------:R-:W-:Y:S05]  /*102f0*/  BSYNC B1 ;  /* 0x0000000000017941 */ /* 0x000fea0003800000 */
.L_x_516:
        /* <DEDUP_REMOVED lines=12> */
.L_x_519:
[----:B------:R-:W-:Y:S05]  /*103c0*/  BSYNC B1 ;  /* 0x0000000000017941 */ /* 0x000fea0003800000 */
.L_x_518:
        /* <DEDUP_REMOVED lines=9> */
.L_x_521:
[----:B------:R-:W-:Y:S05]  /*10460*/  BSYNC B1 ;  /* 0x0000000000017941 */ /* 0x000fea0003800000 */
.L_x_520:
        /* <DEDUP_REMOVED lines=9> */
.L_x_523:
[----:B------:R-:W-:Y:S05]  /*10500*/  BSYNC B1 ;  /* 0x0000000000017941 */ /* 0x000fea0003800000 */
.L_x_522:
        /* <DEDUP_REMOVED lines=12> */
.L_x_525:
[----:B------:R-:W-:Y:S05]  /*105d0*/  BSYNC B1 ;  /* 0x0000000000017941 */ /* 0x000fea0003800000 */
.L_x_524:
        /* <DEDUP_REMOVED lines=12> */
.L_x_527:
[----:B------:R-:W-:Y:S05]  /*106a0*/  BSYNC B1 ;  /* 0x0000000000017941 */ /* 0x000fea0003800000 */
.L_x_526:
        /* <DEDUP_REMOVED lines=9> */
.L_x_529:
[----:B------:R-:W-:Y:S05]  /*10740*/  BSYNC B1 ;  /* 0x0000000000017941 */ /* 0x000fea0003800000 */
.L_x_528:
        /* <DEDUP_REMOVED lines=9> */
.L_x_531:
[----:B------:R-:W-:Y:S05]  /*107e0*/  BSYNC B1 ;  /* 0x0000000000017941 */ /* 0x000fea0003800000 */
.L_x_530:
        /* <DEDUP_REMOVED lines=12> */
.L_x_533:
[----:B------:R-:W-:Y:S05]  /*108b0*/  BSYNC B1 ;  /* 0x0000000000017941 */ /* 0x000fea0003800000 */
.L_x_532:
        /* <DEDUP_REMOVED lines=12> */
.L_x_535:
[----:B------:R-:W-:Y:S05]  /*10980*/  BSYNC B1 ;  /* 0x0000000000017941 */ /* 0x000fea0003800000 */
.L_x_534:
        /* <DEDUP_REMOVED lines=9> */
.L_x_537:
[----:B------:R-:W-:Y:S05]  /*10a20*/  BSYNC B1 ;  /* 0x0000000000017941 */ /* 0x000fea0003800000 */
.L_x_536:
        /* <DEDUP_REMOVED lines=9> */
.L_x_539:
[----:B------:R-:W-:Y:S05]  /*10ac0*/  BSYNC B1 ;  /* 0x0000000000017941 */ /* 0x000fea0003800000 */
.L_x_538:
[----:B-----5:R-:W-:Y:S01]  /*10ad0*/  HADD2.F32 R5, -RZ, R3.H0_H0 ;  /* 0x20000003ff057230 */ /* 0x020fe20000004100 */
[----:B------:R-:W-:Y:S01]  /*10ae0*/  ISETP.GT.AND P1, PT, R0, 0xf9, P1 ;  /* 0x000000f90000780c */ /* 0x000fe20000f24270 */
[----:B0-----:R-:W-:Y:S01]  /*10af0*/  @P2 IMAD.MOV.U32 R4, RZ, RZ, R160 ;  /* 0x000000ffff042224 */ /* 0x001fe200078e00a0 */
[----:B------:R-:W-:Y:S02]  /*10b00*/  BSSY B1, `(.L_x_540) ;  /* 0x0000009000017945 */ /* 0x000fe40003800000 */
[----:B------:R-:W-:-:S04]  /*10b10*/  FMUL R5, R5, R16 ;  /* 0x0000001005057220 */ /* 0x000fc80000400000 */
[----:B------:R-:W-:-:S05]  /*10b20*/  FFMA R5, R150, R2, R5 ;  /* 0x0000000296057223 */ /* 0x000fca0000000005 */
[----:B------:R-:W-:-:S04]  /*10b30*/  F2FP.F16.F32.PACK_AB R5, RZ, R5 ;  /* 0x00000005ff05723e */ /* 0x000fc800000000ff */
[----:B-1--4-:R-:W-:Y:S01]  /*10b40*/  PRMT R6, R5, 0x7610, R6 ;  /* 0x0000761005067816 */ /* 0x012fe20000000006 */
[----:B------:R-:W-:-:S05]  /*10b50*/  @P2 IMAD.MOV.U32 R5, RZ, RZ, R161 ;  /* 0x000000ffff052224 */ /* 0x000fca00078e00a1 */
[----:B------:R0:W-:Y:S01]  /*10b60*/  @P2 STG.E.U16 desc[UR36][R4.64+0x1f0], R6 ;  /* 0x0001f00604002986 */ /* 0x0001e2000c101524 */
[----:B------:R-:W-:Y:S05]  /*10b70*/  @!P1 BRA `(.L_x_541) ;  /* 0x0000000000049947 */ /* 0x000fea0003800000 */
[----:B------:R1:W5:Y:S02]  /*10b80*/  LDG.E.LTC128B.U16 R3, desc[UR36][R12.64+0x1f2] ;  /* 0x0001f2240c037981 */ /* 0x000364000c1e1520 */
.L_x_541:
[----:B------:R-:W-:Y:S05]  /*10b90*/  BSYNC B1 ;  /* 0x0000000000017941 */ /* 0x000fea0003800000 */
.L_x_540:
[----:B------:R-:W-:Y:S05]  /*10ba0*/  @!P1 BRA `(.L_x_542) ;  /* 0x0000004c00b09947 */ /* 0x000fea0003800000 */
[----:B-----5:R-:W-:-:S05]  /*10bb0*/  HADD2.F32 R3, -RZ, R3.H0_H0 ;  /* 0x20000003ff037230 */ /* 0x020fca0000004100 */
[----:B------:R-:W-:-:S04]  /*10bc0*/  FMUL R0, R3, R16 ;  /* 0x0000001003007220 */ /* 0x000fc80000400000 */
[----:B------:R-:W-:-:S05]  /*10bd0*/  FFMA R0, R151, R2, R0 ;  /* 0x0000000297007223 */ /* 0x000fca0000000000 */
[----:B------:R-:W-:-:S05]  /*10be0*/  F2FP.F16.F32.PACK_AB R0, RZ, R0 ;  /* 0x00000000ff00723e */ /* 0x000fca00000000ff */
[----:B------:R4:W-:Y:S01]  /*10bf0*/  STG.E.U16 desc[UR36][R160.64+0x1f2], R0 ;  /* 0x0001f200a0007986 */ /* 0x0009e2000c101524 */
[----:B------:R-:W-:Y:S05]  /*10c00*/  BRA `(.L_x_542) ;  /* 0x0000004c00987947 */ /* 0x000fea0003800000 */
.L_x_35:
[----:B------:R-:W2:Y:S01]  /*10c10*/  LDL.LU R3, [R1] ;  /* 0x0000000001037983 */ /* 0x000ea20000300800 */
[----:B------:R-:W-:-:S03]  /*10c20*/  ULDC.64 UR4, c[0x0][0x5c0] ;  /* 0x0001700000047ab9 */ /* 0x000fc60000000a00 */
[----:B------:R-:W3:Y:S04]  /*10c30*/  LDL.LU R9, [R1+0x60] ;  /* 0x0000600001097983 */ /* 0x000ee80000300800 */
[----:B------:R-:W4:Y:S04]  /*10c40*/  LDL.LU R11, [R1+0x8c] ;  /* 0x00008c00010b7983 */ /* 0x000f280000300800 */
[----:B------:R-:W5:Y:S04]  /*10c50*/  LDL.LU R12, [R1+0x90] ;  /* 0x00009000010c7983 */ /* 0x000f680000300800 */
        /* <DEDUP_REMOVED lines=74> */
[----:B------:R-:W5:Y:S01]  /*11100*/  LDL.LU R161, [R1+0x1cc] ;  /* 0x0001cc0001a17983 */ /* 0x000f620000300800 */
[----:B--2---:R-:W-:-:S03]  /*11110*/  FMUL R3, R3, R2 ;  /* 0x0000000203037220 */ /* 0x004fc60000400000 */
[----:B------:R-:W2:Y:S01]  /*11120*/  LDL.LU R160, [R1+0x1d0] ;  /* 0x0001d00001a07983 */ /* 0x000ea20000300800 */
[----:B------:R-:W-:-:S03]  /*11130*/  LEA R4, P0, R6, UR4, 0x1 ;  /* 0x0000000406047c11 */ /* 0x000fc6000f8008ff */
[----:B------:R-:W2:Y:S04]  /*11140*/  LDL.LU R159, [R1+0x1d4] ;  /* 0x0001d400019f7983 */ /* 0x000ea80000300800 */
[----:B------:R-:W2:Y:S04]  /*11150*/  LDL.LU R158, [R1+0x1d8] ;  /* 0x0001d800019e7983 */ /* 0x000ea80000300800 */
[----:B------:R-:W2:Y:S04]  /*11160*/  LDL.LU R157, [R1+0x1dc] ;  /* 0x0001dc00019d7983 */ /* 0x000ea80000300800 */
[----:B------:R-:W2:Y:S01]  /*11170*/  LDL.LU R156, [R1+0x1e0] ;  /* 0x0001e000019c7983 */ /* 0x000ea20000300800 */
[----:B------:R-:W-:-:S03]  /*11180*/  LEA.HI.X R5, R6, UR5, R10, 0x1, P0 ;  /* 0x0000000506057c11 */ /* 0x000fc600080f0c0a */
[----:B------:R-:W2:Y:S01]  /*11190*/  LDL.LU R155, [R1+0x1e4] ;  /* 0x0001e400019b7983 */ /* 0x000ea20000300800 */
[----:B------:R-:W-:-:S03]  /*111a0*/  F2FP.F16.F32.PACK_AB R3, RZ, R3 ;  /* 0x00000003ff03723e */ /* 0x000fc600000000ff */
[----:B------:R-:W2:Y:S04]  /*111b0*/  LDL.LU R154, [R1+0x1e8] ;  /* 0x0001e800019a7983 */ /* 0x000ea80000300800 */
[----:B------:R-:W2:Y:S04]  /*111c0*/  LDL.LU R23, [R1+0x1ec] ;  /* 0x0001ec0001177983 */ /* 0x000ea80000300800 */
[----:B------:R-:W2:Y:S04]  /*111d0*/  LDL.LU R22, [R1+0x1f0] ;  /* 0x0001f00001167983 */ /* 0x000ea80000300800 */
[----:B------:R-:W2:Y:S04]  /*111e0*/  LDL.LU R21, [R1+0x1f4] ;  /* 0x0001f40001157983 */ /* 0x000ea80000300800 */
[----:B------:R-:W2:Y:S04]  /*111f0*/  LDL.LU R20, [R1+0x1f8] ;  /* 0x0001f80001147983 */ /* 0x000ea80000300800 */
[----:B------:R-:W2:Y:S04]  /*11200*/  LDL.LU R19, [R1+0x1fc] ;  /* 0x0001fc0001137983 */ /* 0x000ea80000300800 */
[----:B------:R-:W3:Y:S04]  /*11210*/  LDL.LU R7, [R1+0x8] ;  /* 0x0000080001077983 */ /* 0x000ee80000300800 */
[----:B------:R-:W4:Y:S04]  /*11220*/  LDL.LU R6, [R1+0xc] ;  /* 0x00000c0001067983 */ /* 0x000f280000300800 */
[----:B------:R0:W-:Y:S04]  /*11230*/  @P1 STG.E.U16 desc[UR36][R4.64], R3 ;  /* 0x0000000304001986 */ /* 0x0001e8000c101524 */
[----:B0-----:R-:W5:Y:S01]  /*11240*/  LDL.LU R3, [R1+0x4] ;  /* 0x0000040001037983 */ /* 0x001f620000300800 */
[----:B------:R-:W-:Y:S01]  /*11250*/  ISETP.GT.AND P0, PT, R0, 0x1, P3 ;  /* 0x000000010000780c */ /* 0x000fe20001f04270 */
[----:B------:R-:W-:Y:S01]  /*11260*/  USHF.L.U32 UR5, UR8, 0x4, URZ ;  /* 0x0000000408057899 */ /* 0x000fe2000800063f */
[----:B------:R-:W-:Y:S01]  /*11270*/  ISETP.GT.AND P2, PT, R153, 0x8, PT ;  /* 0x000000089900780c */ /* 0x000fe20003f44270 */
[----:B------:R-:W-:Y:S01]  /*11280*/  USHF.L.U64.HI UR4, UR8, 0x4, UR9 ;  /* 0x0000000408047899 */ /* 0x000fe20008010209 */
[----:B---3--:R-:W-:-:S05]  /*11290*/  FMUL R7, R7, R2 ;  /* 0x0000000207077220 */ /* 0x008fca0000400000 */
[----:B------:R-:W-:-:S04]  /*112a0*/  F2FP.F16.F32.PACK_AB R7, RZ, R7 ;  /* 0x00000007ff07723e */ /* 0x000fc800000000ff */
[----:B------:R-:W-:Y:S01]  /*112b0*/  PRMT R8, R7, 0x7610, R8 ;  /* 0x0000761007087816 */ /* 0x000fe20000000008 */
[----:B-----5:R-:W-:-:S05]  /*112c0*/  FMUL R3, R3, R2 ;  /* 0x0000000203037220 */ /* 0x020fca0000400000 */
[----:B------:R-:W-:-:S05]  /*112d0*/  F2FP.F16.F32.PACK_AB R3, RZ, R3 ;  /* 0x00000003ff03723e */ /* 0x000fca00000000ff */
[----:B------:R4:W-:Y:S01]  /*112e0*/  @P0 STG.E.U16 desc[UR36][R4.64+0x2], R3 ;  /* 0x0000020304000986 */ /* 0x0009e2000c101524 */
[----:B------:R-:W-:Y:S01]  /*112f0*/  ISETP.GT.AND P0, PT, R0, RZ, P2 ;  /* 0x000000ff0000720c */ /* 0x000fe20001704270 */
[----:B----4-:R-:W-:Y:S01]  /*11300*/  FMUL R3, R6, R2 ;  /* 0x0000000206037220 */ /* 0x010fe20000400000 */
[----:B------:R-:W-:-:S04]  /*11310*/  IADD3 R6, P1, R4, UR5, RZ ;  /* 0x0000000504067c10 */ /* 0x000fc8000ff3e0ff */
[----:B------:R-:W-:Y:S02]  /*11320*/  IADD3.X R7, R5, UR4, RZ, P1, !PT ;  /* 0x0000000405077c10 */ /* 0x000fe40008ffe4ff */
[----:B------:R-:W-:-:S05]  /*11330*/  F2FP.F16.F32.PACK_AB R3, RZ, R3 ;  /* 0x00000003ff03723e */ /* 0x000fca00000000ff */
[----:B------:R0:W-:Y:S01]  /*11340*/  @P0 STG.E.U16 desc[UR36][R6.64], R8 ;  /* 0x0000000806000986 */ /* 0x0001e2000c101524 */
[----:B------:R-:W-:-:S03]  /*11350*/  ISETP.GT.AND P0, PT, R0, 0x1, P2 ;  /* 0x000000010000780c */ /* 0x000fc60001704270 */
[----:B0-----:R-:W3:Y:S10]  /*11360*/  LDL.LU R8, [R1+0x50] ;  /* 0x0000500001087983 */ /* 0x001ef40000300800 */
[----:B------:R0:W-:Y:S04]  /*11370*/  @P0 STG.E.U16 desc[UR36][R6.64+0x2], R3 ;  /* 0x0000020306000986 */ /* 0x0001e8000c101524 */
[----:B0-----:R-:W4:Y:S01]  /*11380*/  LDL.LU R3, [R1+0x10] ;  /* 0x0000100001037983 */ /* 0x001f220000300800 */
[----:B------:R-:W-:Y:S01]  /*11390*/  ISETP.GT.AND P0, PT, R0, 0x8, P3 ;  /* 0x000000080000780c */ /* 0x000fe20001f04270 */
[----:B----4-:R-:W-:-:S05]  /*113a0*/  FMUL R3, R3, R2 ;  /* 0x0000000203037220 */ /* 0x010fca0000400000 */
[----:B------:R-:W-:-:S07]  /*113b0*/  F2FP.F16.F32.PACK_AB R3, RZ, R3 ;  /* 0x00000003ff03723e */ /* 0x000fce00000000ff */
        /* <DEDUP_REMOVED lines=73> */
[----:B---3--:R-:W-:-:S05]  /*11850*/  FMUL R8, R8, R2 ;  /* 0x0000000208087220 */ /* 0x008fca0000400000 */
[----:B------:R-:W-:Y:S01]  /*11860*/  F2FP.F16.F32.PACK_AB R8, RZ, R8 ;  /* 0x00000008ff08723e */ /* 0x000fe200000000ff */
[----:B----4-:R-:W-:-:S05]  /*11870*/  FMUL R3, R3, R2 ;  /* 0x0000000203037220 */ /* 0x010fca0000400000 */
[----:B------:R-:W-:-:S05]  /*11880*/  F2FP.F16.F32.PACK_AB R3, RZ, R3 ;  /* 0x00000003ff03723e */ /* 0x000fca00000000ff */
[----:B------:R0:W-:Y:S01]  /*11890*/  @P0 STG.E.U16 desc[UR36][R6.64+0x42], R3 ;  /* 0x0000420306000986 */ /* 0x0001e2000c101524 */
[----:B------:R-:W-:-:S03]  /*118a0*/  ISETP.GT.AND P0, PT, R0, 0x28, P3 ;  /* 0x000000280000780c */ /* 0x000fc60001f04270 */
[----:B0-----:R-:W3:Y:S01]  /*118b0*/  LDL.LU R3, [R1+0x54] ;  /* 0x0000540001037983 */ /* 0x001ee20000300800 */
[----:B------:R-:W-:-:S09]  /*118c0*/  ISETP.GT.AND P1, PT, R0, 0x29, P3 ;  /* 0x000000290000780c */ /* 0x000fd20001f24270 */
[----:B------:R0:W-:Y:S04]  /*118d0*/  @P0 STG.E.U16 desc[UR36][R4.64+0x50], R8 ;  /* 0x0000500804000986 */ /* 0x0001e8000c101524 */
[----:B0-----:R-:W4:Y:S01]  /*118e0*/  LDL.LU R8, [R1+0x58] ;  /* 0x0000580001087983 */ /* 0x001f220000300800 */
[----:B---3--:R-:W-:-:S05]  /*118f0*/  FMUL R3, R3, R2 ;  /* 0x0000000203037220 */ /* 0x008fca0000400000 */
[----:B------:R-:W-:-:S05]  /*11900*/  F2FP.F16.F32.PACK_AB R3, RZ, R3 ;  /* 0x00000003ff03723e */ /* 0x000fca00000000ff */
[----:B------:R0:W-:Y:S01]  /*11910*/  @P1 STG.E.U16 desc[UR36][R4.64+0x52], R3 ;  /* 0x0000520304001986 */ /* 0x0001e2000c101524 */
[----:B----4-:R-:W-:-:S05]  /*11920*/  FMUL R8, R8, R2 ;  /* 0x0000000208087220 */ /* 0x010fca0000400000 */
[----:B------:R-:W-:Y:S01]  /*11930*/  F2FP.F16.F32.PACK_AB R8, RZ, R8 ;  /* 0x00000008ff08723e */ /* 0x000fe200000000ff */
[----:B0-----:R-:W3:Y:S03]  /*11940*/  LDL.LU R3, [R1+0x5c] ;  /* 0x00005c0001037983 */ /* 0x001ee60000300800 */
[----:B------:R-:W-:Y:S02]  /*11950*/  PRMT R10, R8, 0x7610, R10 ;  /* 0x00007610080a7816 */ /* 0x000fe4000000000a */
[----:B------:R-:W4:Y:S01]  /*11960*/  LDL.LU R8, [R1+0x64] ;  /* 0x0000640001087983 */ /* 0x000f220000300800 */
[C---:B------:R-:W-:Y:S02]  /*11970*/  ISETP.GT.AND P1, PT, R0.reuse, 0x28, P2 ;  /* 0x000000280000780c */ /* 0x040fe40001724270 */
[C---:B------:R-:W-:Y:S02]  /*11980*/  ISETP.GT.AND P4, PT, R0.reuse, 0x29, P2 ;  /* 0x000000290000780c */ /* 0x040fe40001784270 */
[C---:B------:R-:W-:Y:S01]  /*11990*/  ISETP.GT.AND P5, PT, R0.reuse, 0x30, P3 ;  /* 0x000000300000780c */ /* 0x040fe20001fa4270 */
[----:B------:R-:W-:Y:S01]  /*119a0*/  FMUL R9, R9, R2 ;  /* 0x0000000209097220 */ /* 0x000fe20000400000 */
[----:B------:R-:W-:-:S04]  /*119b0*/  ISETP.GT.AND P0, PT, R0, 0x31, P3 ;  /* 0x000000310000780c */ /* 0x000fc80001f04270 */
[----:B------:R-:W-:-:S03]  /*119c0*/  F2FP.F16.F32.PACK_AB R9, RZ, R9 ;  /* 0x00000009ff09723e */ /* 0x000fc600000000ff */
[----:B------:R0:W-:Y:S04]  /*119d0*/  @P1 STG.E.U16 desc[UR36][R6.64+0x50], R10 ;  /* 0x0000500a06001986 */ /* 0x0001e8000c101524 */
[----:B0-----:R-:W5:Y:S01]  /*119e0*/  LDL.LU R10, [R1+0x74] ;  /* 0x00007400010a7983 */ /* 0x001f620000300800 */
[----:B---3--:R-:W-:-:S05]  /*119f0*/  FMUL R3, R3, R2 ;  /* 0x0000000203037220 */ /* 0x008fca0000400000 */
[----:B------:R-:W-:Y:S01]  /*11a00*/  F2FP.F16.F32.PACK_AB R3, RZ, R3 ;  /* 0x00000003ff03723e */ /* 0x000fe200000000ff */
[----:B----4-:R-:W-:-:S04]  /*11a10*/  FMUL R8, R8, R2 ;  /* 0x0000000208087220 */ /* 0x010fc80000400000 */
[----:B------:R0:W-:Y:S04]  /*11a20*/  @P4 STG.E.U16 desc[UR36][R6.64+0x52], R3 ;  /* 0x0000520306004986 */ /* 0x0001e8000c101524 */
[----:B------:R1:W-:Y:S01]  /*11a30*/  @P5 STG.E.U16 desc[UR36][R4.64+0x60], R9 ;  /* 0x0000600904005986 */ /* 0x0003e2000c101524 */
[----:B0-----:R-:W-:-:S03]  /*11a40*/  F2FP.F16.F32.PACK_AB R3, RZ, R8 ;  /* 0x00000008ff03723e */ /* 0x001fc600000000ff */
[----:B------:R-:W3:Y:S01]  /*11a50*/  LDL.LU R8, [R1+0x68] ;  /* 0x0000680001087983 */ /* 0x000ee20000300800 */
[----:B-1----:R-:W-:-:S03]  /*11a60*/  PRMT R9, R3, 0x7610, R9 ;  /* 0x0000761003097816 */ /* 0x002fc60000000009 */
[----:B------:R-:W4:Y:S04]  /*11a70*/  LDL.LU R3, [R1+0x6c] ;  /* 0x00006c0001037983 */ /* 0x000f280000300800 */
[----:B------:R0:W-:Y:S04]  /*11a80*/  @P0 STG.E.U16 desc[UR36][R4.64+0x62], R9 ;  /* 0x0000620904000986 */ /* 0x0001e8000c101524 */
[----:B0-----:R-:W2:Y:S01]  /*11a90*/  LDL.LU R9, [R1+0x70] ;  /* 0x0000700001097983 */ /* 0x001ea20000300800 */
[----:B------:R-:W-:Y:S01]  /*11aa0*/  ISETP.GT.AND P1, PT, R0, 0x30, P2 ;  /* 0x000000300000780c */ /* 0x000fe20001724270 */
[----:B---3--:R-:W-:-:S05]  /*11ab0*/  FMUL R8, R8, R2 ;  /* 0x0000000208087220 */ /* 0x008fca0000400000 */
[----:B------:R-:W-:-:S07]  /*11ac0*/  F2FP.F16.F32.PACK_AB R8, RZ, R8 ;  /* 0x00000008ff08723e */ /* 0x000fce00000000ff */
[----:B------:R0:W-:Y:S01]  /*11ad0*/  @P1 STG.E.U16 desc[UR36][R6.64+0x60], R8 ;  /* 0x0000600806001986 */ /* 0x0001e2000c101524 */
[----:B--2---:R-:W-:-:S05]  /*11ae0*/  FMUL R9, R9, R2 ;  /* 0x0000000209097220 */ /* 0x004fca0000400000 */
[----:B0-----:R-:W-:-:S04]  /*11af0*/  F2FP.F16.F32.PACK_AB R8, RZ, R9 ;  /* 0x00000009ff08723e */ /* 0x001fc800000000ff */
[----:B------:R-:W-:Y:S02]  /*11b00*/  PRMT R9, R8, 0x7610, R9 ;  /* 0x0000761008097816 */ /* 0x000fe40000000009 */
[----:B------:R-:W2:Y:S01]  /*11b10*/  LDL.LU R8, [R1+0x78] ;  /* 0x0000780001087983 */ /* 0x000ea20000300800 */
[C---:B------:R-:W-:Y:S01]  /*11b20*/  ISETP.GT.AND P4, PT, R0.reuse, 0x31, P2 ;  /* 0x000000310000780c */ /* 0x040fe20001784270 */
[-C--:B----4-:R-:W-:Y:S01]  /*11b30*/  FMUL R3, R3, R2.reuse ;  /* 0x0000000203037220 */ /* 0x090fe20000400000 */
[----:B------:R-:W-:Y:S01]  /*11b40*/  ISETP.GT.AND P5, PT, R0, 0x38, P3 ;  /* 0x000000380000780c */ /* 0x000fe20001fa4270 */
[----:B-----5:R-:W-:-:S03]  /*11b50*/  FMUL R10, R10, R2 ;  /* 0x000000020a0a7220 */ /* 0x020fc60000400000 */
[----:B------:R-:W-:Y:S02]  /*11b60*/  F2FP.F16.F32.PACK_AB R3, RZ, R3 ;  /* 0x00000003ff03723e */ /* 0x000fe400000000ff */
[----:B------:R-:W-:-:S05]  /*11b70*/  ISETP.GT.AND P6, PT, R0, 0x39, P3 ;  /* 0x000000390000780c */ /* 0x000fca0001fc4270 */
[----:B------:R0:W-:Y:S04]  /*11b80*/  @P4 STG.E.U16 desc[UR36][R6.64+0x62], R3 ;  /* 0x0000620306004986 */ /* 0x0001e8000c101524 */
[----:B------:R1:W-:Y:S01]  /*11b90*/  @P5 STG.E.U16 desc[UR36][R4.64+0x70], R9 ;  /* 0x0000700904005986 */ /* 0x0003e2000c101524 */
[----:B0-----:R-:W-:-:S04]  /*11ba0*/  F2FP.F16.F32.PACK_AB R3, RZ, R10 ;  /* 0x0000000aff03723e */ /* 0x001fc800000000ff */
[----:B------:R-:W-:Y:S01]  /*11bb0*/  PRMT R10, R3, 0x7610, R10 ;  /* 0x00007610030a7816 */ /* 0x000fe2000000000a */
[----:B-1----:R-:W3:Y:S04]  /*11bc0*/  LDL.LU R9, [R1+0x80] ;  /* 0x0000800001097983 */ /* 0x002ee80000300800 */
[----:B------:R0:W-:Y:S01]  /*11bd0*/  @P6 STG.E.U16 desc[UR36][R4.64+0x72], R10 ;  /* 0x0000720a04006986 */ /* 0x0001e2000c101524 */
[----:B--2---:R-:W-:-:S05]  /*11be0*/  FMUL R8, R8, R2 ;  /* 0x0000000208087220 */ /* 0x004fca0000400000 */
[----:B------:R-:W-:Y:S02]  /*11bf0*/  F2FP.F16.F32.PACK_AB R3, RZ, R8 ;  /* 0x00000008ff03723e */ /* 0x000fe400000000ff */
[----:B------:R-:W2:Y:S02]  /*11c00*/  LDL.LU R8, [R1+0x7c] ;  /* 0x00007c0001087983 */ /* 0x000ea40000300800 */
[----:B0-----:R-:W-:Y:S02]  /*11c10*/  PRMT R10, R3, 0x7610, R10 ;  /* 0x00007610030a7816 */ /* 0x001fe4000000000a */
[----:B------:R-:W4:Y:S01]  /*11c20*/  LDL.LU R3, [R1+0x84] ;  /* 0x0000840001037983 */ /* 0x000f220000300800 */
[C---:B------:R-:W-:Y:S02]  /*11c30*/  ISETP.GT.AND P0, PT, R0.reuse, 0x38, P2 ;  /* 0x000000380000780c */ /* 0x040fe40001704270 */
[C---:B------:R-:W-:Y:S02]  /*11c40*/  ISETP.GT.AND P1, PT, R0.reuse, 0x39, P2 ;  /* 0x000000390000780c */ /* 0x040fe40001724270 */
[----:B------:R-:W-:-:S02]  /*11c50*/  ISETP.GT.AND P4, PT, R0, 0x40, P3 ;  /* 0x000000400000780c */ /* 0x000fc40001f84270 */
[----:B------:R-:W-:-:S07]  /*11c60*/  ISETP.GT.AND P5, PT, R0, 0x41, P3 ;  /* 0x000000410000780c */ /* 0x000fce0001fa4270 */
[----:B------:R0:W-:Y:S01]  /*11c70*/  @P0 STG.E.U16 desc[UR36][R6.64+0x70], R10 ;  /* 0x0000700a06000986 */ /* 0x0001e2000c101524 */
[----:B---3--:R-:W-:-:S05]  /*11c80*/  FMUL R9, R9, R2 ;  /* 0x0000000209097220 */ /* 0x008fca0000400000 */
[----:B------:R-:W-:Y:S01]  /*11c90*/  F2FP.F16.F32.PACK_AB R9, RZ, R9 ;  /* 0x00000009ff09723e */ /* 0x000fe200000000ff */
[-C--:B--2---:R-:W-:Y:S01]  /*11ca0*/  FMUL R8, R8, R2.reuse ;  /* 0x0000000208087220 */ /* 0x084fe20000400000 */
[----:B----4-:R-:W-:-:S04]  /*11cb0*/  FMUL R3, R3, R2 ;  /* 0x0000000203037220 */ /* 0x010fc80000400000 */
[----:B------:R-:W-:-:S04]  /*11cc0*/  F2FP.F16.F32.PACK_AB R8, RZ, R8 ;  /* 0x00000008ff08723e */ /* 0x000fc800000000ff */
[----:B0-----:R-:W-:Y:S02]  /*11cd0*/  PRMT R10, R8, 0x7610, R10 ;  /* 0x00007610080a7816 */ /* 0x001fe4000000000a */
[----:B------:R-:W-:Y:S01]  /*11ce0*/  F2FP.F16.F32.PACK_AB R3, RZ, R3 ;  /* 0x00000003ff03723e */ /* 0x000fe200000000ff */
[----:B------:R-:W2:Y:S04]  /*11cf0*/  LDL.LU R8, [R1+0x88] ;  /* 0x0000880001087983 */ /* 0x000ea80000300800 */
[----:B------:R-:W-:Y:S04]  /*11d00*/  @P1 STG.E.U16 desc[UR36][R6.64+0x72], R10 ;  /* 0x0000720a06001986 */ /* 0x000fe8000c101524 */
[----:B------:R0:W-:Y:S04]  /*11d10*/  @P4 STG.E.U16 desc[UR36][R4.64+0x80], R9 ;  /* 0x0000800904004986 */ /* 0x0001e8000c101524 */
[----:B------:R1:W-:Y:S04]  /*11d20*/  @P5 STG.E.U16 desc[UR36][R4.64+0x82], R3 ;  /* 0x0000820304005986 */ /* 0x0003e8000c101524 */
[----:B0-----:R-:W3:Y:S04]  /*11d30*/  LDL.LU R9, [R1+0x94] ;  /* 0x0000940001097983 */ /* 0x001ee80000300800 */
[----:B-1----:R-:W4:Y:S01]  /*11d40*/  LDL.LU R3, [R1+0x98] ;  /* 0x0000980001037983 */ /* 0x002f220000300800 */
[----:B------:R-:W-:Y:S01]  /*11d50*/  ISETP.GT.AND P0, PT, R0, 0x40, P2 ;  /* 0x000000400000780c */ /* 0x000fe20001704270 */
[----:B--2---:R-:W-:-:S05]  /*11d60*/  FMUL R8, R8, R2 ;  /* 0x0000000208087220 */ /* 0x004fca0000400000 */
[----:B------:R-:W-:-:S07]  /*11d70*/  F2FP.F16.F32.PACK_AB R8, RZ, R8 ;  /* 0x00000008ff08723e */ /* 0x000fce00000000ff */
[----:B------:R0:W-:Y:S01]  /*11d80*/  @P0 STG.E.U16 desc[UR36][R6.64+0x80], R8 ;  /* 0x0000800806000986 */ /* 0x0001e2000c101524 */
[----:B----4-:R-:W-:-:S05]  /*11d90*/  FMUL R3, R3, R2 ;  /* 0x0000000203037220 */ /* 0x010fca0000400000 */
[----:B0-----:R-:W-:Y:S02]  /*11da0*/  F2FP.F16.F32.PACK_AB R8, RZ, R3 ;  /* 0x00000003ff08723e */ /* 0x001fe400000000ff */
[----:B------:R-:W2:Y:S02]  /*11db0*/  LDL.LU R3, [R1+0x9c] ;  /* 0x00009c0001037983 */ /* 0x000ea40000300800 */
[----:B------:R-:W-:Y:S02]  /*11dc0*/  PRMT R13, R8, 0x7610, R13 ;  /* 0x00007610080d7816 */ /* 0x000fe4000000000d */
[----:B------:R-:W4:Y:S01]  /*11dd0*/  LDL.LU R8, [R1+0xa0] ;  /* 0x0000a00001087983 */ /* 0x000f220000300800 */
[C---:B------:R-:W-:Y:S01]  /*11de0*/  ISETP.GT.AND P1, PT, R0.reuse, 0x41, P2 ;  /* 0x000000410000780c */ /* 0x040fe20001724270 */
[-C--:B---3--:R-:W-:Y:S01]  /*11df0*/  FMUL R9, R9, R2.reuse ;  /* 0x0000000209097220 */ /* 0x088fe20000400000 */
[-C--:B------:R-:W-:Y:S01]  /*11e00*/  FMUL R11, R11, R2.reuse ;  /* 0x000000020b0b7220 */ /* 0x080fe20000400000 */
[----:B------:R-:W-:Y:S01]  /*11e10*/  ISETP.GT.AND P4, PT, R0, 0x48, P3 ;  /* 0x000000480000780c */ /* 0x000fe20001f84270 */
[----:B------:R-:W-:-:S02]  /*11e20*/  FMUL R12, R12, R2 ;  /* 0x000000020c0c7220 */ /* 0x000fc40000400000 */
[----:B------:R-:W-:Y:S02]  /*11e30*/  F2FP.F16.F32.PACK_AB R9, RZ, R9 ;  /* 0x00000009ff09723e */ /* 0x000fe400000000ff */
[----:B------:R-:W-:Y:S02]  /*11e40*/  F2FP.F16.F32.PACK_AB R11, RZ, R11 ;  /* 0x0000000bff0b723e */ /* 0x000fe400000000ff */
[----:B------:R-:W-:Y:S02]  /*11e50*/  F2FP.F16.F32.PACK_AB R10, RZ, R12 ;  /* 0x0000000cff0a723e */ /* 0x000fe400000000ff */
[----:B------:R-:W-:Y:S02]  /*11e60*/  PRMT R12, R9, 0x7610, R12 ;  /* 0x00007610090c7816 */ /* 0x000fe4000000000c */
[C---:B------:R-:W-:Y:S01]  /*11e70*/  ISETP.GT.AND P5, PT, R0.reuse, 0x49, P3 ;  /* 0x000000490000780c */ /* 0x040fe20001fa4270 */
[----:B------:R-:W-:Y:S01]  /*11e80*/  @P1 STG.E.U16 desc[UR36][R6.64+0x82], R11 ;  /* 0x0000820b06001986 */ /* 0x000fe2000c101524 */
[----:B------:R-:W-:-:S02]  /*11e90*/  ISETP.GT.AND P0, PT, R0, 0x48, P2 ;  /* 0x000000480000780c */ /* 0x000fc40001704270 */
[C---:B------:R-:W-:Y:S01]  /*11ea0*/  ISETP.GT.AND P1, PT, R0.reuse, 0x49, P2 ;  /* 0x000000490000780c */ /* 0x040fe20001724270 */
[----:B------:R0:W-:Y:S01]  /*11eb0*/  @P4 STG.E.U16 desc[UR36][R4.64+0x90], R10 ;  /* 0x0000900a04004986 */ /* 0x0001e2000c101524 */
[----:B------:R-:W-:-:S07]  /*11ec0*/  ISETP.GT.AND P4, PT, R0, 0x50, P3 ;  /* 0x000000500000780c */ /* 0x000fce0001f84270 */
[----:B------:R1:W-:Y:S01]  /*11ed0*/  @P5 STG.E.U16 desc[UR36][R4.64+0x92], R12 ;  /* 0x0000920c04005986 */ /* 0x0003e2000c101524 */
[----:B------:R-:W-:-:S03]  /*11ee0*/  ISETP.GT.AND P5, PT, R0, 0x51, P3 ;  /* 0x000000510000780c */ /* 0x000fc60001fa4270 */
[----:B------:R3:W-:Y:S01]  /*11ef0*/  @P0 STG.E.U16 desc[UR36][R6.64+0x90], R13 ;  /* 0x0000900d06000986 */ /* 0x0007e2000c101524 */
[C---:B------:R-:W-:Y:S02]  /*11f00*/  ISETP.GT.AND P0, PT, R0.reuse, 0x51, P2 ;  /* 0x000000510000780c */ /* 0x040fe40001704270 */
[----:B------:R-:W-:Y:S01]  /*11f10*/  ISETP.GT.AND P6, PT, R0, 0x71, P3 ;  /* 0x000000710000780c */ /* 0x000fe20001fc4270 */
[----:B--2---:R-:W-:-:S05]  /*11f20*/  FMUL R3, R3, R2 ;  /* 0x0000000203037220 */ /* 0x004fca0000400000 */
[----:B------:R-:W-:Y:S01]  /*11f30*/  F2FP.F16.F32.PACK_AB R9, RZ, R3 ;  /* 0x00000003ff09723e */ /* 0x000fe200000000ff */
[-C--:B----4-:R-:W-:Y:S01]  /*11f40*/  FMUL R3, R8, R2.reuse ;  /* 0x0000000208037220 */ /* 0x090fe20000400000 */
[----:B------:R-:W-:-:S04]  /*11f50*/  FMUL R8, R235, R2 ;  /* 0x00000002eb087220 */ /* 0x000fc80000400000 */
[----:B------:R-:W-:Y:S02]  /*11f60*/  F2FP.F16.F32.PACK_AB R3, RZ, R3 ;  /* 0x00000003ff03723e */ /* 0x000fe400000000ff */
[----:B0-----:R-:W-:Y:S02]  /*11f70*/  PRMT R10, R9, 0x7610, R10 ;  /* 0x00007610090a7816 */ /* 0x001fe4000000000a */
[----:B------:R-:W-:Y:S01]  /*11f80*/  PRMT R11, R3, 0x7610, R11 ;  /* 0x00007610030b7816 */ /* 0x000fe2000000000b */
[----:B------:R-:W-:Y:S01]  /*11f90*/  FMUL R3, R233, R2 ;  /* 0x00000002e9037220 */ /* 0x000fe20000400000 */
[----:B------:R-:W-:Y:S01]  /*11fa0*/  F2FP.F16.F32.PACK_AB R8, RZ, R8 ;  /* 0x00000008ff08723e */ /* 0x000fe200000000ff */
[----:B------:R-:W-:Y:S01]  /*11fb0*/  FMUL R9, R234, R2 ;  /* 0x00000002ea097220 */ /* 0x000fe20000400000 */
[----:B------:R0:W-:Y:S02]  /*11fc0*/  @P1 STG.E.U16 desc[UR36][R6.64+0x92], R10 ;  /* 0x0000920a06001986 */ /* 0x0001e4000c101524 */
[----:B-1----:R-:W-:-:S02]  /*11fd0*/  PRMT R12, R8, 0x7610, R12 ;  /* 0x00007610080c7816 */ /* 0x002fc4000000000c */
[----:B------:R-:W-:Y:S01]  /*11fe0*/  F2FP.F16.F32.PACK_AB R8, RZ, R3 ;  /* 0x00000003ff08723e */ /* 0x000fe200000000ff */
[-C--:B------:R-:W-:Y:S01]  /*11ff0*/  FMUL R3, R232, R2.reuse ;  /* 0x00000002e8037220 */ /* 0x080fe20000400000 */
[C---:B------:R-:W-:Y:S02]  /*12000*/  ISETP.GT.AND P1, PT, R0.reuse, 0x50, P2 ;  /* 0x000000500000780c */ /* 0x040fe40001724270 */
[----:B------:R-:W-:Y:S01]  /*12010*/  F2FP.F16.F32.PACK_AB R9, RZ, R9 ;  /* 0x00000009ff09723e */ /* 0x000fe200000000ff */
[----:B------:R1:W-:Y:S01]  /*12020*/  @P4 STG.E.U16 desc[UR36][R4.64+0xa0], R11 ;  /* 0x0000a00b04004986 */ /* 0x0003e2000c101524 */
[----:B------:R-:W-:Y:S02]  /*12030*/  ISETP.GT.AND P4, PT, R0, 0x58, P3 ;  /* 0x000000580000780c */ /* 0x000fe40001f84270 */
[----:B---3--:R-:W-:Y:S02]  /*12040*/  PRMT R13, R9, 0x7610, R13 ;  /* 0x00007610090d7816 */ /* 0x008fe4000000000d */
[----:B------:R-:W-:Y:S01]  /*12050*/  F2FP.F16.F32.PACK_AB R9, RZ, R3 ;  /* 0x00000003ff09723e */ /* 0x000fe200000000ff */
[-C--:B------:R-:W-:Y:S01]  /*12060*/  FMUL R3, R230, R2.reuse ;  /* 0x00000002e6037220 */ /* 0x080fe20000400000 */
[----:B------:R-:W-:Y:S01]  /*12070*/  PRMT R14, R8, 0x7610, R14 ;  /* 0x00007610080e7816 */ /* 0x000fe2000000000e */
[----:B------:R-:W-:Y:S01]  /*12080*/  FMUL R8, R231, R2 ;  /* 0x00000002e7087220 */ /* 0x000fe20000400000 */
[----:B------:R2:W-:Y:S01]  /*12090*/  @P5 STG.E.U16 desc[UR36][R4.64+0xa2], R12 ;  /* 0x0000a20c04005986 */ /* 0x0005e2000c101524 */
[----:B------:R-:W-:-:S02]  /*120a0*/  ISETP.GT.AND P5, PT, R0, 0x59, P3 ;  /* 0x000000590000780c */ /* 0x000fc40001fa4270 */
[----:B------:R-:W-:Y:S01]  /*120b0*/  F2FP.F16.F32.PACK_AB R3, RZ, R3 ;  /* 0x00000003ff03723e */ /* 0x000fe200000000ff */
[----:B------:R-:W-:Y:S01]  /*120c0*/  @P1 STG.E.U16 desc[UR36][R6.64+0xa0], R13 ;  /* 0x0000a00d06001986 */ /* 0x000fe2000c101524 */
[----:B0-----:R-:W-:Y:S01]  /*120d0*/  F2FP.F16.F32.PACK_AB R10, RZ, R8 ;  /* 0x00000008ff0a723e */ /* 0x001fe200000000ff */
[-C--:B------:R-:W-:Y:S01]  /*120e0*/  FMUL R8, R229, R2.reuse ;  /* 0x00000002e5087220 */ /* 0x080fe20000400000 */
[----:B-1----:R-:W-:Y:S01]  /*120f0*/  PRMT R11, R3, 0x7610, R11 ;  /* 0x00007610030b7816 */ /* 0x002fe2000000000b */
[----:B------:R-:W-:Y:S01]  /*12100*/  @P0 STG.E.U16 desc[UR36][R6.64+0xa2], R14 ;  /* 0x0000a20e06000986 */ /* 0x000fe2000c101524 */
[----:B------:R-:W-:Y:S01]  /*12110*/  ISETP.GT.AND P0, PT, R0, 0x58, P2 ;  /* 0x000000580000780c */ /* 0x000fe20001704270 */
[----:B------:R-:W-:Y:S01]  /*12120*/  FMUL R3, R228, R2 ;  /* 0x00000002e4037220 */ /* 0x000fe20000400000 */
[C---:B------:R-:W-:Y:S01]  /*12130*/  ISETP.GT.AND P1, PT, R0.reuse, 0x59, P2 ;  /* 0x000000590000780c */ /* 0x040fe20001724270 */
[----:B------:R0:W-:Y:S01]  /*12140*/  @P4 STG.E.U16 desc[UR36][R4.64+0xb0], R9 ;  /* 0x0000b00904004986 */ /* 0x0001e2000c101524 */
[----:B------:R-:W-:-:S02]  /*12150*/  ISETP.GT.AND P4, PT, R0, 0x60, P3 ;  /* 0x000000600000780c */ /* 0x000fc40001f84270 */
[----:B------:R-:W-:Y:S01]  /*12160*/  F2FP.F16.F32.PACK_AB R8, RZ, R8 ;  /* 0x00000008ff08723e */ /* 0x000fe200000000ff */
[----:B------:R1:W-:Y:S03]  /*12170*/  @P5 STG.E.U16 desc[UR36][R4.64+0xb2], R10 ;  /* 0x0000b20a04005986 */ /* 0x0003e6000c101524 */
[----:B--2---:R-:W-:Y:S02]  /*12180*/  PRMT R12, R8, 0x7610, R12 ;  /* 0x00007610080c7816 */ /* 0x004fe4000000000c */
[----:B0-----:R-:W-:Y:S01]  /*12190*/  F2FP.F16.F32.PACK_AB R9, RZ, R3 ;  /* 0x00000003ff09723e */ /* 0x001fe200000000ff */
[-C--:B------:R-:W-:Y:S01]  /*121a0*/  FMUL R3, R227, R2.reuse ;  /* 0x00000002e3037220 */ /* 0x080fe20000400000 */
[-C--:B------:R-:W-:Y:S02]  /*121b0*/  FMUL R8, R226, R2.reuse ;  /* 0x00000002e2087220 */ /* 0x080fe40000400000 */
[----:B-1----:R-:W-:Y:S01]  /*121c0*/  PRMT R10, R9, 0x7610, R10 ;  /* 0x00007610090a7816 */ /* 0x002fe2000000000a */
[----:B------:R0:W-:Y:S01]  /*121d0*/  @P0 STG.E.U16 desc[UR36][R6.64+0xb0], R11 ;  /* 0x0000b00b06000986 */ /* 0x0001e2000c101524 */
[----:B------:R-:W-:Y:S01]  /*121e0*/  F2FP.F16.F32.PACK_AB R3, RZ, R3 ;  /* 0x00000003ff03723e */ /* 0x000fe200000000ff */
[----:B------:R-:W-:Y:S01]  /*121f0*/  FMUL R9, R225, R2 ;  /* 0x00000002e1097220 */ /* 0x000fe20000400000 */
[C---:B------:R-:W-:Y:S01]  /*12200*/  ISETP.GT.AND P5, PT, R0.reuse, 0x61, P3 ;  /* 0x000000610000780c */ /* 0x040fe20001fa4270 */
[----:B------:R1:W-:Y:S01]  /*12210*/  @P1 STG.E.U16 desc[UR36][R6.64+0xb2], R12 ;  /* 0x0000b20c06001986 */ /* 0x0003e2000c101524 */
[----:B------:R-:W-:-:S03]  /*12220*/  ISETP.GT.AND P1, PT, R0, 0x60, P2 ;  /* 0x000000600000780c */ /* 0x000fc60001724270 */
[----:B------:R-:W-:Y:S01]  /*12230*/  @P4 STG.E.U16 desc[UR36][R4.64+0xc0], R10 ;  /* 0x0000c00a04004986 */ /* 0x000fe2000c101524 */
[----:B------:R-:W-:Y:S02]  /*12240*/  ISETP.GT.AND P4, PT, R0, 0x61, P2 ;  /* 0x000000610000780c */ /* 0x000fe40001784270 */
[----:B------:R-:W-:Y:S02]  /*12250*/  F2FP.F16.F32.PACK_AB R8, RZ, R8 ;  /* 0x00000008ff08723e */ /* 0x000fe400000000ff */
[----:B0-----:R-:W-:Y:S01]  /*12260*/  PRMT R11, R3, 0x7610, R11 ;  /* 0x00007610030b7816 */ /* 0x001fe2000000000b */
[-C--:B------:R-:W-:Y:S01]  /*12270*/  FMUL R3, R224, R2.reuse ;  /* 0x00000002e0037220 */ /* 0x080fe20000400000 */
[----:B------:R-:W-:Y:S02]  /*12280*/  F2FP.F16.F32.PACK_AB R9, RZ, R9 ;  /* 0x00000009ff09723e */ /* 0x000fe400000000ff */
[----:B-1----:R-:W-:Y:S02]  /*12290*/  PRMT R12, R8, 0x7610, R12 ;  /* 0x00007610080c7816 */ /* 0x002fe4000000000c */
[----:B------:R-:W-:Y:S01]  /*122a0*/  F2FP.F16.F32.PACK_AB R8, RZ, R3 ;  /* 0x00000003ff08723e */ /* 0x000fe200000000ff */
[----:B------:R-:W-:Y:S01]  /*122b0*/  FMUL R3, R223, R2 ;  /* 0x00000002df037220 */ /* 0x000fe20000400000 */
[----:B------:R-:W-:Y:S01]  /*122c0*/  PRMT R13, R9, 0x7610, R13 ;  /* 0x00007610090d7816 */ /* 0x000fe2000000000d */
[----:B------:R0:W-:Y:S01]  /*122d0*/  @P5 STG.E.U16 desc[UR36][R4.64+0xc2], R11 ;  /* 0x0000c20b04005986 */ /* 0x0001e2000c101524 */
[----:B------:R-:W-:-:S02]  /*122e0*/  ISETP.GT.AND P0, PT, R0, 0x68, P3 ;  /* 0x000000680000780c */ /* 0x000fc40001f04270 */
[----:B------:R-:W-:Y:S01]  /*122f0*/  F2FP.F16.F32.PACK_AB R9, RZ, R3 ;  /* 0x00000003ff09723e */ /* 0x000fe200000000ff */
[----:B------:R1:W-:Y:S01]  /*12300*/  @P1 STG.E.U16 desc[UR36][R6.64+0xc0], R12 ;  /* 0x0000c00c06001986 */ /* 0x0003e2000c101524 */
[----:B------:R-:W-:-:S03]  /*12310*/  FMUL R3, R221, R2 ;  /* 0x00000002dd037220 */ /* 0x000fc60000400000 */
[----:B------:R-:W-:Y:S01]  /*12320*/  @P4 STG.E.U16 desc[UR36][R6.64+0xc2], R13 ;  /* 0x0000c20d06004986 */ /* 0x000fe2000c101524 */
[----:B------:R-:W-:Y:S02]  /*12330*/  ISETP.GT.AND P4, PT, R0, 0x69, P3 ;  /* 0x000000690000780c */ /* 0x000fe40001f84270 */
[----:B------:R-:W-:Y:S01]  /*12340*/  PRMT R14, R8, 0x7610, R14 ;  /* 0x00007610080e7816 */ /* 0x000fe2000000000e */
[-C--:B------:R-:W-:Y:S01]  /*12350*/  FMUL R8, R222, R2.reuse ;  /* 0x00000002de087220 */ /* 0x080fe20000400000 */
[----:B------:R-:W-:Y:S02]  /*12360*/  F2FP.F16.F32.PACK_AB R3, RZ, R3 ;  /* 0x00000003ff03723e */ /* 0x000fe400000000ff */
[----:B------:R-:W-:Y:S01]  /*12370*/  ISETP.GT.AND P1, PT, R0, 0x68, P2 ;  /* 0x000000680000780c */ /* 0x000fe20001724270 */
[----:B------:R-:W-:Y:S01]  /*12380*/  @P0 STG.E.U16 desc[UR36][R4.64+0xd0], R14 ;  /* 0x0000d00e04000986 */ /* 0x000fe2000c101524 */
[----:B0-----:R-:W-:Y:S01]  /*12390*/  PRMT R11, R3, 0x7610, R11 ;  /* 0x00007610030b7816 */ /* 0x001fe2000000000b */
[----:B------:R-:W-:Y:S01]  /*123a0*/  FMUL R3, R219, R2 ;  /* 0x00000002db037220 */ /* 0x000fe20000400000 */
[----:B------:R-:W-:Y:S01]  /*123b0*/  F2FP.F16.F32.PACK_AB R10, RZ, R8 ;  /* 0x00000008ff0a723e */ /* 0x000fe200000000ff */
[----:B------:R-:W-:Y:S01]  /*123c0*/  FMUL R8, R220, R2 ;  /* 0x00000002dc087220 */ /* 0x000fe20000400000 */
[C---:B------:R-:W-:Y:S01]  /*123d0*/  ISETP.GT.AND P0, PT, R0.reuse, 0x69, P2 ;  /* 0x000000690000780c */ /* 0x040fe20001704270 */
[----:B------:R0:W-:Y:S01]  /*123e0*/  @P4 STG.E.U16 desc[UR36][R4.64+0xd2], R9 ;  /* 0x0000d20904004986 */ /* 0x0001e2000c101524 */
[----:B------:R-:W-:-:S02]  /*123f0*/  ISETP.GT.AND P5, PT, R0, 0x70, P3 ;  /* 0x000000700000780c */ /* 0x000fc40001fa4270 */
[----:B------:R-:W-:-:S04]  /*12400*/  F2FP.F16.F32.PACK_AB R8, RZ, R8 ;  /* 0x00000008ff08723e */ /* 0x000fc800000000ff */
[----:B-1----:R-:W-:Y:S02]  /*12410*/  PRMT R12, R8, 0x7610, R12 ;  /* 0x00007610080c7816 */ /* 0x002fe4000000000c */
[----:B0-----:R-:W-:Y:S01]  /*12420*/  F2FP.F16.F32.PACK_AB R9, RZ, R3 ;  /* 0x00000003ff09723e */ /* 0x001fe200000000ff */
[-C--:B------:R-:W-:Y:S01]  /*12430*/  FMUL R3, R218, R2.reuse ;  /* 0x00000002da037220 */ /* 0x080fe20000400000 */
[----:B------:R-:W-:Y:S01]  /*12440*/  FMUL R8, R217, R2 ;  /* 0x00000002d9087220 */ /* 0x000fe20000400000 */
[----:B------:R0:W-:Y:S03]  /*12450*/  @P1 STG.E.U16 desc[UR36][R6.64+0xd0], R10 ;  /* 0x0000d00a06001986 */ /* 0x0001e6000c101524 */
[----:B------:R-:W-:Y:S01]  /*12460*/  F2FP.F16.F32.PACK_AB R3, RZ, R3 ;  /* 0x00000003ff03723e */ /* 0x000fe200000000ff */
[----:B------:R1:W-:Y:S01]  /*12470*/  @P0 STG.E.U16 desc[UR36][R6.64+0xd2], R11 ;  /* 0x0000d20b06000986 */ /* 0x0003e2000c101524 */
[----:B------:R-:W-:-:S02]  /*12480*/  ISETP.GT.AND P1, PT, R0, 0x70, P2 ;  /* 0x000000700000780c */ /* 0x000fc40001724270 */
[----:B------:R-:W-:Y:S01]  /*12490*/  F2FP.F16.F32.PACK_AB R8, RZ, R8 ;  /* 0x00000008ff08723e */ /* 0x000fe200000000ff */
[----:B------:R2:W-:Y:S01]  /*124a0*/  @P5 STG.E.U16 desc[UR36][R4.64+0xe0], R12 ;  /* 0x0000e00c04005986 */ /* 0x0005e2000c101524 */
[----:B0-----:R-:W-:Y:S01]  /*124b0*/  PRMT R10, R9, 0x7610, R10 ;  /* 0x00007610090a7816 */ /* 0x001fe2000000000a */
[-C--:B------:R-:W-:Y:S01]  /*124c0*/  FMUL R9, R216, R2.reuse ;  /* 0x00000002d8097220 */ /* 0x080fe20000400000 */
[----:B-1----:R-:W-:Y:S01]  /*124d0*/  PRMT R11, R3, 0x7610, R11 ;  /* 0x00007610030b7816 */ /* 0x002fe2000000000b */
[----:B------:R-:W-:-:S03]  /*124e0*/  FMUL R3, R215, R2 ;  /* 0x00000002d7037220 */ /* 0x000fc60000400000 */
[----:B------:R-:W-:Y:S02]  /*124f0*/  F2FP.F16.F32.PACK_AB R9, RZ, R9 ;  /* 0x00000009ff09723e */ /* 0x000fe400000000ff */
[----:B--2---:R-:W-:Y:S02]  /*12500*/  PRMT R12, R8, 0x7610, R12 ;  /* 0x00007610080c7816 */ /* 0x004fe4000000000c */
[----:B------:R-:W-:Y:S01]  /*12510*/  F2FP.F16.F32.PACK_AB R8, RZ, R3 ;  /* 0x00000003ff08723e */ /* 0x000fe200000000ff */
[----:B------:R-:W-:Y:S01]  /*12520*/  FMUL R3, R214, R2 ;  /* 0x00000002d6037220 */ /* 0x000fe20000400000 */
[C---:B------:R-:W-:Y:S02]  /*12530*/  ISETP.GT.AND P4, PT, R0.reuse, 0x71, P2 ;  /* 0x000000710000780c */ /* 0x040fe40001784270 */
[----:B------:R-:W-:Y:S01]  /*12540*/  ISETP.GT.AND P5, PT, R0, 0x78, P3 ;  /* 0x000000780000780c */ /* 0x000fe20001fa4270 */
[----:B------:R0:W-:Y:S01]  /*12550*/  @P6 STG.E.U16 desc[UR36][R4.64+0xe2], R10 ;  /* 0x0000e20a04006986 */ /* 0x0001e2000c101524 */
[----:B------:R-:W-:-:S02]  /*12560*/  PRMT R13, R9, 0x7610, R13 ;  /* 0x00007610090d7816 */ /* 0x000fc4000000000d */
[----:B------:R-:W-:Y:S01]  /*12570*/  F2FP.F16.F32.PACK_AB R9, RZ, R3 ;  /* 0x00000003ff09723e */ /* 0x000fe200000000ff */
[----:B------:R1:W-:Y:S01]  /*12580*/  @P1 STG.E.U16 desc[UR36][R6.64+0xe0], R11 ;  /* 0x0000e00b06001986 */ /* 0x0003e2000c101524 */
[----:B------:R-:W-:Y:S01]  /*12590*/  ISETP.GT.AND P0, PT, R0, 0x79, P3 ;  /* 0x000000790000780c */ /* 0x000fe20001f04270 */
[-C--:B------:R-:W-:Y:S01]  /*125a0*/  FMUL R3, R212, R2.reuse ;  /* 0x00000002d4037220 */ /* 0x080fe20000400000 */
[----:B------:R-:W-:Y:S02]  /*125b0*/  ISETP.GT.AND P1, PT, R0, 0x78, P2 ;  /* 0x000000780000780c */ /* 0x000fe40001724270 */
[----:B------:R-:W-:Y:S01]  /*125c0*/  PRMT R14, R8, 0x7610, R14 ;  /* 0x00007610080e7816 */ /* 0x000fe2000000000e */
[----:B------:R-:W-:Y:S01]  /*125d0*/  FMUL R8, R213, R2 ;  /* 0x00000002d5087220 */ /* 0x000fe20000400000 */
[----:B------:R-:W-:Y:S01]  /*125e0*/  F2FP.F16.F32.PACK_AB R3, RZ, R3 ;  /* 0x00000003ff03723e */ /* 0x000fe200000000ff */
[----:B------:R2:W-:Y:S01]  /*125f0*/  @P4 STG.E.U16 desc[UR36][R6.64+0xe2], R12 ;  /* 0x0000e20c06004986 */ /* 0x0005e2000c101524 */
[----:B------:R-:W-:-:S02]  /*12600*/  ISETP.GT.AND P4, PT, R0, 0x79, P2 ;  /* 0x000000790000780c */ /* 0x000fc40001784270 */
[----:B0-----:R-:W-:Y:S01]  /*12610*/  F2FP.F16.F32.PACK_AB R10, RZ, R8 ;  /* 0x00000008ff0a723e */ /* 0x001fe200000000ff */
[----:B------:R-:W-:Y:S01]  /*12620*/  @P5 STG.E.U16 desc[UR36][R4.64+0xf0], R13 ;  /* 0x0000f00d04005986 */ /* 0x000fe2000c101524 */
[----:B-1----:R-:W-:Y:S01]  /*12630*/  PRMT R11, R3, 0x7610, R11 ;  /* 0x00007610030b7816 */ /* 0x002fe2000000000b */
[-C--:B------:R-:W-:Y:S01]  /*12640*/  FMUL R3, R210, R2.reuse ;  /* 0x00000002d2037220 */ /* 0x080fe20000400000 */
[----:B------:R-:W-:Y:S01]  /*12650*/  FMUL R8, R211, R2 ;  /* 0x00000002d3087220 */ /* 0x000fe20000400000 */
[C---:B------:R-:W-:Y:S01]  /*12660*/  ISETP.GT.AND P5, PT, R0.reuse, 0x80, P3 ;  /* 0x000000800000780c */ /* 0x040fe20001fa4270 */
[----:B------:R-:W-:Y:S01]  /*12670*/  @P0 STG.E.U16 desc[UR36][R4.64+0xf2], R14 ;  /* 0x0000f20e04000986 */ /* 0x000fe2000c101524 */
[----:B------:R-:W-:-:S03]  /*12680*/  ISETP.GT.AND P6, PT, R0, 0x81, P3 ;  /* 0x000000810000780c */ /* 0x000fc60001fc4270 */
[----:B------:R0:W-:Y:S01]  /*12690*/  @P1 STG.E.U16 desc[UR36][R6.64+0xf0], R9 ;  /* 0x0000f00906001986 */ /* 0x0001e2000c101524 */
[----:B------:R-:W-:-:S04]  /*126a0*/  F2FP.F16.F32.PACK_AB R8, RZ, R8 ;  /* 0x00000008ff08723e */ /* 0x000fc800000000ff */
[----:B--2---:R-:W-:Y:S01]  /*126b0*/  PRMT R12, R8, 0x7610, R12 ;  /* 0x00007610080c7816 */ /* 0x004fe2000000000c */
[-C--:B------:R-:W-:Y:S01]  /*126c0*/  FMUL R8, R208, R2.reuse ;  /* 0x00000002d0087220 */ /* 0x080fe20000400000 */
[----:B0-----:R-:W-:Y:S01]  /*126d0*/  F2FP.F16.F32.PACK_AB R9, RZ, R3 ;  /* 0x00000003ff09723e */ /* 0x001fe200000000ff */
[----:B------:R-:W-:Y:S01]  /*126e0*/  FMUL R3, R209, R2 ;  /* 0x00000002d1037220 */ /* 0x000fe20000400000 */
[----:B------:R0:W-:Y:S01]  /*126f0*/  @P4 STG.E.U16 desc[UR36][R6.64+0xf2], R10 ;  /* 0x0000f20a06004986 */ /* 0x0001e2000c101524 */
[----:B------:R-:W-:-:S03]  /*12700*/  ISETP.GT.AND P0, PT, R0, 0x80, P2 ;  /* 0x000000800000780c */ /* 0x000fc60001704270 */
[----:B------:R-:W-:Y:S01]  /*12710*/  F2FP.F16.F32.PACK_AB R3, RZ, R3 ;  /* 0x00000003ff03723e */ /* 0x000fe200000000ff */
[----:B------:R1:W-:Y:S01]  /*12720*/  @P5 STG.E.U16 desc[UR36][R4.64+0x100], R11 ;  /* 0x0001000b04005986 */ /* 0x0003e2000c101524 */
[----:B------:R-:W-:Y:S02]  /*12730*/  ISETP.GT.AND P1, PT, R0, 0x81, P2 ;  /* 0x000000810000780c */ /* 0x000fe40001724270 */
[----:B------:R-:W-:Y:S01]  /*12740*/  F2FP.F16.F32.PACK_AB R8, RZ, R8 ;  /* 0x00000008ff08723e */ /* 0x000fe200000000ff */
[----:B------:R2:W-:Y:S01]  /*12750*/  @P6 STG.E.U16 desc[UR36][R4.64+0x102], R12 ;  /* 0x0001020c04006986 */ /* 0x0005e2000c101524 */
[----:B0-----:R-:W-:Y:S01]  /*12760*/  PRMT R10, R9, 0x7610, R10 ;  /* 0x00007610090a7816 */ /* 0x001fe2000000000a */
[-C--:B------:R-:W-:Y:S01]  /*12770*/  FMUL R9, R207, R2.reuse ;  /* 0x00000002cf097220 */ /* 0x080fe20000400000 */
[----:B-1----:R-:W-:Y:S01]  /*12780*/  PRMT R11, R3, 0x7610, R11 ;  /* 0x00007610030b7816 */ /* 0x002fe2000000000b */
[----:B------:R-:W-:Y:S01]  /*12790*/  FMUL R3, R206, R2 ;  /* 0x00000002ce037220 */ /* 0x000fe20000400000 */
[----:B------:R-:W-:-:S02]  /*127a0*/  ISETP.GT.AND P4, PT, R0, 0x88, P3 ;  /* 0x000000880000780c */ /* 0x000fc40001f84270 */
[----:B--2---:R-:W-:Y:S02]  /*127b0*/  PRMT R12, R8, 0x7610, R12 ;  /* 0x00007610080c7816 */ /* 0x004fe4000000000c */
[----:B------:R-:W-:Y:S01]  /*127c0*/  F2FP.F16.F32.PACK_AB R8, RZ, R3 ;  /* 0x00000003ff08723e */ /* 0x000fe200000000ff */
[-C--:B------:R-:W-:Y:S01]  /*127d0*/  FMUL R3, R205, R2.reuse ;  /* 0x00000002cd037220 */ /* 0x080fe20000400000 */
[----:B------:R-:W-:Y:S02]  /*127e0*/  F2FP.F16.F32.PACK_AB R9, RZ, R9 ;  /* 0x00000009ff09723e */ /* 0x000fe400000000ff */
[C---:B------:R-:W-:Y:S01]  /*127f0*/  ISETP.GT.AND P5, PT, R0.reuse, 0x89, P3 ;  /* 0x000000890000780c */ /* 0x040fe20001fa4270 */
[----:B------:R0:W-:Y:S01]  /*12800*/  @P0 STG.E.U16 desc[UR36][R6.64+0x100], R10 ;  /* 0x0001000a06000986 */ /* 0x0001e2000c101524 */
[----:B------:R-:W-:Y:S02]  /*12810*/  PRMT R13, R9, 0x7610, R13 ;  /* 0x00007610090d7816 */ /* 0x000fe4000000000d */
[----:B------:R-:W-:Y:S01]  /*12820*/  F2FP.F16.F32.PACK_AB R9, RZ, R3 ;  /* 0x00000003ff09723e */ /* 0x000fe200000000ff */
[----:B------:R1:W-:Y:S01]  /*12830*/  @P1 STG.E.U16 desc[UR36][R6.64+0x102], R11 ;  /* 0x0001020b06001986 */ /* 0x0003e2000c101524 */
[C---:B------:R-:W-:Y:S01]  /*12840*/  ISETP.GT.AND P0, PT, R0.reuse, 0x88, P2 ;  /* 0x000000880000780c */ /* 0x040fe20001704270 */
[----:B------:R-:W-:Y:S01]  /*12850*/  FMUL R3, R203, R2 ;  /* 0x00000002cb037220 */ /* 0x000fe20000400000 */
[----:B------:R-:W-:-:S02]  /*12860*/  ISETP.GT.AND P1, PT, R0, 0x89, P2 ;  /* 0x000000890000780c */ /* 0x000fc40001724270 */
[----:B------:R-:W-:Y:S01]  /*12870*/  PRMT R14, R8, 0x7610, R14 ;  /* 0x00007610080e7816 */ /* 0x000fe2000000000e */
[----:B------:R-:W-:Y:S01]  /*12880*/  FMUL R8, R204, R2 ;  /* 0x00000002cc087220 */ /* 0x000fe20000400000 */
[----:B------:R-:W-:Y:S01]  /*12890*/  F2FP.F16.F32.PACK_AB R3, RZ, R3 ;  /* 0x00000003ff03723e */ /* 0x000fe200000000ff */
[----:B------:R2:W-:Y:S01]  /*128a0*/  @P4 STG.E.U16 desc[UR36][R4.64+0x110], R12 ;  /* 0x0001100c04004986 */ /* 0x0005e2000c101524 */
[----:B------:R-:W-:Y:S02]  /*128b0*/  ISETP.GT.AND P4, PT, R0, 0x90, P3 ;  /* 0x000000900000780c */ /* 0x000fe40001f84270 */
        /* <DEDUP_REMOVED lines=9> */
[----:B------:R-:W-:Y:S02]  /*12950*/  F2FP.F16.F32.PACK_AB R8, RZ, R8 ;  /* 0x00000008ff08723e */ /* 0x000fe400000000ff */
[----:B------:R-:W-:Y:S01]  /*12960*/  ISETP.GT.AND P1, PT, R0, 0x91, P2 ;  /* 0x000000910000780c */ /* 0x000fe20001724270 */
[----:B------:R1:W-:Y:S01]  /*12970*/  @P4 STG.E.U16 desc[UR36][R4.64+0x120], R10 ;  /* 0x0001200a04004986 */ /* 0x0003e2000c101524 */
[----:B--2---:R-:W-:Y:S01]  /*12980*/  PRMT R12, R8, 0x7610, R12 ;  /* 0x00007610080c7816 */ /* 0x004fe2000000000c */
[-C--:B------:R-:W-:Y:S01]  /*12990*/  FMUL R8, R199, R2.reuse ;  /* 0x00000002c7087220 */ /* 0x080fe20000400000 */
[----:B0-----:R-:W-:Y:S01]  /*129a0*/  F2FP.F16.F32.PACK_AB R9, RZ, R3 ;  /* 0x00000003ff09723e */ /* 0x001fe200000000ff */
[----:B------:R-:W-:Y:S01]  /*129b0*/  FMUL R3, R200, R2 ;  /* 0x00000002c8037220 */ /* 0x000fe20000400000 */
[----:B------:R-:W-:Y:S01]  /*129c0*/  ISETP.GT.AND P4, PT, R0, 0x98, P3 ;  /* 0x000000980000780c */ /* 0x000fe20001f84270 */
[----:B------:R0:W-:Y:S03]  /*129d0*/  @P5 STG.E.U16 desc[UR36][R4.64+0x122], R11 ;  /* 0x0001220b04005986 */ /* 0x0001e6000c101524 */
[----:B------:R-:W-:-:S02]  /*129e0*/  F2FP.F16.F32.PACK_AB R3, RZ, R3 ;  /* 0x00000003ff03723e */ /* 0x000fc400000000ff */
[----:B-1----:R-:W-:Y:S01]  /*129f0*/  PRMT R10, R9, 0x7610, R10 ;  /* 0x00007610090a7816 */ /* 0x002fe2000000000a */
[----:B------:R-:W-:Y:S01]  /*12a00*/  FMUL R9, R198, R2 ;  /* 0x00000002c6097220 */ /* 0x000fe20000400000 */
[----:B------:R-:W-:Y:S01]  /*12a10*/  F2FP.F16.F32.PACK_AB R8, RZ, R8 ;  /* 0x00000008ff08723e */ /* 0x000fe200000000ff */
[----:B------:R1:W-:Y:S01]  /*12a20*/  @P0 STG.E.U16 desc[UR36][R6.64+0x120], R12 ;  /* 0x0001200c06000986 */ /* 0x0003e2000c101524 */
[----:B0-----:R-:W-:Y:S01]  /*12a30*/  PRMT R11, R3, 0x7610, R11 ;  /* 0x00007610030b7816 */ /* 0x001fe2000000000b */
[----:B------:R-:W-:Y:S01]  /*12a40*/  FMUL R3, R197, R2 ;  /* 0x00000002c5037220 */ /* 0x000fe20000400000 */
[C---:B------:R-:W-:Y:S01]  /*12a50*/  ISETP.GT.AND P5, PT, R0.reuse, 0x99, P3 ;  /* 0x000000990000780c */ /* 0x040fe20001fa4270 */
[----:B------:R0:W-:Y:S01]  /*12a60*/  @P1 STG.E.U16 desc[UR36][R6.64+0x122], R10 ;  /* 0x0001220a06001986 */ /* 0x0001e2000c101524 */
[----:B------:R-:W-:Y:S02]  /*12a70*/  ISETP.GT.AND P1, PT, R0, 0x98, P2 ;  /* 0x000000980000780c */ /* 0x000fe40001724270 */
[----:B------:R-:W-:-:S02]  /*12a80*/  F2FP.F16.F32.PACK_AB R9, RZ, R9 ;  /* 0x00000009ff09723e */ /* 0x000fc400000000ff */
[----:B-1----:R-:W-:Y:S02]  /*12a90*/  PRMT R12, R8, 0x7610, R12 ;  /* 0x00007610080c7816 */ /* 0x002fe4000000000c */
[----:B------:R-:W-:Y:S01]  /*12aa0*/  F2FP.F16.F32.PACK_AB R8, RZ, R3 ;  /* 0x00000003ff08723e */ /* 0x000fe200000000ff */
[-C--:B------:R-:W-:Y:S01]  /*12ab0*/  FMUL R3, R196, R2.reuse ;  /* 0x00000002c4037220 */ /* 0x080fe20000400000 */
[C---:B------:R-:W-:Y:S01]  /*12ac0*/  ISETP.GT.AND P0, PT, R0.reuse, 0x99, P2 ;  /* 0x000000990000780c */ /* 0x040fe20001704270 */
[----:B------:R1:W-:Y:S01]  /*12ad0*/  @P4 STG.E.U16 desc[UR36][R4.64+0x130], R11 ;  /* 0x0001300b04004986 */ /* 0x0003e2000c101524 */
[----:B------:R-:W-:Y:S02]  /*12ae0*/  ISETP.GT.AND P4, PT, R0, 0xa0, P3 ;  /* 0x000000a00000780c */ /* 0x000fe40001f84270 */
[----:B------:R-:W-:Y:S02]  /*12af0*/  PRMT R13, R9, 0x7610, R13 ;  /* 0x00007610090d7816 */ /* 0x000fe4000000000d */
        /* <DEDUP_REMOVED lines=68> */
[----:B------:R-:W-:Y:S02]  /*12f40*/  ISETP.GT.AND P1, PT, R0, 0xb8, P2 ;  /* 0x000000b80000780c */ /* 0x000fe40001724270 */
[----:B------:R-:W-:Y:S02]  /*12f50*/  F2FP.F16.F32.PACK_AB R8, RZ, R8 ;  /* 0x00000008ff08723e */ /* 0x000fe400000000ff */
[----:B0-----:R-:W-:Y:S01]  /*12f60*/  PRMT R10, R9, 0x7610, R10 ;  /* 0x00007610090a7816 */ /* 0x001fe2000000000a */
[-C--:B------:R-:W-:Y:S01]  /*12f70*/  FMUL R9, R180, R2.reuse ;  /* 0x00000002b4097220 */ /* 0x080fe20000400000 */
[----:B-1----:R-:W-:Y:S01]  /*12f80*/  PRMT R11, R3, 0x7610, R11 ;  /* 0x00007610030b7816 */ /* 0x002fe2000000000b */
[----:B------:R-:W-:Y:S01]  /*12f90*/  FMUL R3, R179, R2 ;  /* 0x00000002b3037220 */ /* 0x000fe20000400000 */
[----:B------:R0:W-:Y:S02]  /*12fa0*/  @P5 STG.E.U16 desc[UR36][R4.64+0x170], R12 ;  /* 0x0001700c04005986 */ /* 0x0001e4000c101524 */
[----:B------:R-:W-:-:S02]  /*12fb0*/  F2FP.F16.F32.PACK_AB R9, RZ, R9 ;  /* 0x00000009ff09723e */ /* 0x000fc400000000ff */
[C---:B------:R-:W-:Y:S02]  /*12fc0*/  ISETP.GT.AND P4, PT, R0.reuse, 0xb9, P2 ;  /* 0x000000b90000780c */ /* 0x040fe40001784270 */
[----:B------:R-:W-:Y:S02]  /*12fd0*/  ISETP.GT.AND P5, PT, R0, 0xc0, P3 ;  /* 0x000000c00000780c */ /* 0x000fe40001fa4270 */
[----:B0-----:R-:W-:Y:S02]  /*12fe0*/  PRMT R12, R8, 0x7610, R12 ;  /* 0x00007610080c7816 */ /* 0x001fe4000000000c */
[----:B------:R-:W-:Y:S01]  /*12ff0*/  F2FP.F16.F32.PACK_AB R8, RZ, R3 ;  /* 0x00000003ff08723e */ /* 0x000fe200000000ff */
[----:B------:R-:W-:Y:S01]  /*13000*/  FMUL R3, R178, R2 ;  /* 0x00000002b2037220 */ /* 0x000fe20000400000 */
[----:B------:R-:W-:Y:S01]  /*13010*/  PRMT R13, R9, 0x7610, R13 ;  /* 0x00007610090d7816 */ /* 0x000fe2000000000d */
[----:B------:R0:W-:Y:S01]  /*13020*/  @P6 STG.E.U16 desc[UR36][R4.64+0x172], R10 ;  /* 0x0001720a04006986 */ /* 0x0001e2000c101524 */
[----:B------:R-:W-:-:S02]  /*13030*/  ISETP.GT.AND P0, PT, R0, 0xc1, P3 ;  /* 0x000000c10000780c */ /* 0x000fc40001f04270 */
[----:B------:R-:W-:Y:S01]  /*13040*/  F2FP.F16.F32.PACK_AB R9, RZ, R3 ;  /* 0x00000003ff09723e */ /* 0x000fe200000000ff */
[----:B------:R1:W-:Y:S01]  /*13050*/  @P1 STG.E.U16 desc[UR36][R6.64+0x170], R11 ;  /* 0x0001700b06001986 */ /* 0x0003e2000c101524 */
[-C--:B------:R-:W-:Y:S01]  /*13060*/  FMUL R3, R176, R2.reuse ;  /* 0x00000002b0037220 */ /* 0x080fe20000400000 */
[----:B------:R-:W-:Y:S02]  /*13070*/  ISETP.GT.AND P1, PT, R0, 0xc0, P2 ;  /* 0x000000c00000780c */ /* 0x000fe40001724270 */
        /* <DEDUP_REMOVED lines=40> */
[C---:B------:R-:W-:Y:S01]  /*13300*/  ISETP.GT.AND P0, PT, R0.reuse, 0xd0, P2 ;  /* 0x000000d00000780c */ /* 0x040fe20001704270 */
        /* <DEDUP_REMOVED lines=11> */
[----:B------:R-:W-:Y:S01]  /*133c0*/  ISETP.GT.AND P5, PT, R0, 0xd9, P3 ;  /* 0x000000d90000780c */ /* 0x000fe20001fa4270 */
[----:B------:R-:W-:Y:S01]  /*133d0*/  FMUL R8, R166, R2 ;  /* 0x00000002a6087220 */ /* 0x000fe20000400000 */
[----:B------:R-:W-:Y:S01]  /*133e0*/  @P0 STG.E.U16 desc[UR36][R6.64+0x1a0], R14 ;  /* 0x0001a00e06000986 */ /* 0x000fe2000c101524 */
[----:B------:R-:W-:-:S03]  /*133f0*/  ISETP.GT.AND P0, PT, R0, 0xd8, P2 ;  /* 0x000000d80000780c */ /* 0x000fc60001704270 */
[----:B------:R0:W-:Y:S01]  /*13400*/  @P1 STG.E.U16 desc[UR36][R6.64+0x1a2], R9 ;  /* 0x0001a20906001986 */ /* 0x0001e2000c101524 */
[----:B------:R-:W-:Y:S02]  /*13410*/  F2FP.F16.F32.PACK_AB R8, RZ, R8 ;  /* 0x00000008ff08723e */ /* 0x000fe400000000ff */
[----:B------:R-:W-:Y:S02]  /*13420*/  ISETP.GT.AND P1, PT, R0, 0xd9, P2 ;  /* 0x000000d90000780c */ /* 0x000fe40001724270 */
        /* <DEDUP_REMOVED lines=16> */
[----:B------:R1:W-:Y:S01]  /*13530*/  @P1 STG.E.U16 desc[UR36][R6.64+0x1b2], R10 ;  /* 0x0001b20a06001986 */ /* 0x0003e2000c101524 */
[----:B------:R-:W-:Y:S02]  /*13540*/  ISETP.GT.AND P1, PT, R0, 0xe0, P2 ;  /* 0x000000e00000780c */ /* 0x000fe40001724270 */
[----:B0-----:R-:W-:Y:S02]  /*13550*/  PRMT R12, R8, 0x7610, R12 ;  /* 0x00007610080c7816 */ /* 0x001fe4000000000c */
[----:B------:R-:W-:Y:S01]  /*13560*/  F2FP.F16.F32.PACK_AB R8, RZ, R3 ;  /* 0x00000003ff08723e */ /* 0x000fe200000000ff */
[-C--:B------:R-:W-:Y:S01]  /*13570*/  FMUL R3, R160, R2.reuse ;  /* 0x00000002a0037220 */ /* 0x080fe20000400000 */
[----:B------:R-:W-:Y:S01]  /*13580*/  ISETP.GT.AND P0, PT, R0, 0xe1, P2 ;  /* 0x000000e10000780c */ /* 0x000fe20001704270 */
[----:B------:R0:W-:Y:S01]  /*13590*/  @P4 STG.E.U16 desc[UR36][R4.64+0x1c0], R11 ;  /* 0x0001c00b04004986 */ /* 0x0001e2000c101524 */
[----:B-1----:R-:W-:Y:S02]  /*135a0*/  PRMT R10, R9, 0x7610, R10 ;  /* 0x00007610090a7816 */ /* 0x002fe4000000000a */
[----:B------:R-:W-:Y:S01]  /*135b0*/  PRMT R13, R8, 0x7610, R13 ;  /* 0x00007610080d7816 */ /* 0x000fe2000000000d */
[----:B------:R-:W-:Y:S01]  /*135c0*/  @P5 STG.E.U16 desc[UR36][R4.64+0x1c2], R12 ;  /* 0x0001c20c04005986 */ /* 0x000fe2000c101524 */
[----:B------:R-:W-:Y:S01]  /*135d0*/  FMUL R8, R159, R2 ;  /* 0x000000029f087220 */ /* 0x000fe20000400000 */
[----:B------:R-:W-:-:S02]  /*135e0*/  ISETP.GT.AND P4, PT, R0, 0xe8, P3 ;  /* 0x000000e80000780c */ /* 0x000fc40001f84270 */
[----:B------:R-:W-:Y:S01]  /*135f0*/  F2FP.F16.F32.PACK_AB R9, RZ, R3 ;  /* 0x00000003ff09723e */ /* 0x000fe200000000ff */
[----:B------:R-:W-:Y:S01]  /*13600*/  FMUL R3, R158, R2 ;  /* 0x000000029e037220 */ /* 0x000fe20000400000 */
[C---:B------:R-:W-:Y:S02]  /*13610*/  ISETP.GT.AND P5, PT, R0.reuse, 0xe9, P3 ;  /* 0x000000e90000780c */ /* 0x040fe40001fa4270 */
[----:B------:R-:W-:Y:S02]  /*13620*/  ISETP.GT.AND P6, PT, R0, 0xe8, P2 ;  /* 0x000000e80000780c */ /* 0x000fe400017c4270 */
[----:B------:R-:W-:Y:S01]  /*13630*/  F2FP.F16.F32.PACK_AB R8, RZ, R8 ;  /* 0x00000008ff08723e */ /* 0x000fe200000000ff */
[----:B------:R1:W-:Y:S01]  /*13640*/  @P1 STG.E.U16 desc[UR36][R6.64+0x1c0], R10 ;  /* 0x0001c00a06001986 */ /* 0x0003e2000c101524 */
[----:B------:R-:W-:Y:S02]  /*13650*/  F2FP.F16.F32.PACK_AB R3, RZ, R3 ;  /* 0x00000003ff03723e */ /* 0x000fe400000000ff */
[----:B0-----:R-:W-:-:S02]  /*13660*/  PRMT R11, R8, 0x7610, R11 ;  /* 0x00007610080b7816 */ /* 0x001fc4000000000b */
[----:B------:R-:W-:Y:S01]  /*13670*/  PRMT R18, R3, 0x7610, R18 ;  /* 0x0000761003127816 */ /* 0x000fe20000000012 */
[----:B------:R0:W-:Y:S01]  /*13680*/  @P0 STG.E.U16 desc[UR36][R6.64+0x1c2], R13 ;  /* 0x0001c20d06000986 */ /* 0x0001e2000c101524 */
[----:B-1----:R-:W-:Y:S01]  /*13690*/  PRMT R10, R9, 0x7610, R10 ;  /* 0x00007610090a7816 */ /* 0x002fe2000000000a */
[----:B------:R-:W-:-:S04]  /*136a0*/  FMUL R3, R157, R2 ;  /* 0x000000029d037220 */ /* 0x000fc80000400000 */
[----:B------:R-:W-:Y:S01]  /*136b0*/  @P4 STG.E.U16 desc[UR36][R4.64+0x1d0], R10 ;  /* 0x0001d00a04004986 */ /* 0x000fe2000c101524 */
[----:B------:R-:W-:-:S03]  /*136c0*/  ISETP.GT.AND P4, PT, R0, 0xe9, P2 ;  /* 0x000000e90000780c */ /* 0x000fc60001784270 */
[----:B------:R1:W-:Y:S01]  /*136d0*/  @P5 STG.E.U16 desc[UR36][R4.64+0x1d2], R11 ;  /* 0x0001d20b04005986 */ /* 0x0003e2000c101524 */
[----:B------:R-:W-:-:S03]  /*136e0*/  ISETP.GT.AND P5, PT, R0, 0xf0, P3 ;  /* 0x000000f00000780c */ /* 0x000fc60001fa4270 */
[----:B------:R-:W-:Y:S01]  /*136f0*/  @P6 STG.E.U16 desc[UR36][R6.64+0x1d0], R18 ;  /* 0x0001d01206006986 */ /* 0x000fe2000c101524 */
[----:B------:R-:W-:Y:S01]  /*13700*/  ISETP.GT.AND P6, PT, R0, 0xf1, P3 ;  /* 0x000000f10000780c */ /* 0x000fe20001fc4270 */
[-C--:B------:R-:W-:Y:S01]  /*13710*/  FMUL R8, R156, R2.reuse ;  /* 0x000000029c087220 */ /* 0x080fe20000400000 */
[----:B------:R-:W-:Y:S01]  /*13720*/  FMUL R9, R155, R2 ;  /* 0x000000029b097220 */ /* 0x000fe20000400000 */
[----:B0-----:R-:W-:-:S03]  /*13730*/  F2FP.F16.F32.PACK_AB R13, RZ, R3 ;  /* 0x00000003ff0d723e */ /* 0x001fc600000000ff */
[----:B------:R-:W-:Y:S02]  /*13740*/  F2FP.F16.F32.PACK_AB R14, RZ, R8 ;  /* 0x00000008ff0e723e */ /* 0x000fe400000000ff */
[----:B------:R-:W-:Y:S01]  /*13750*/  F2FP.F16.F32.PACK_AB R15, RZ, R9 ;  /* 0x00000009ff0f723e */ /* 0x000fe200000000ff */
[----:B------:R-:W-:Y:S01]  /*13760*/  @P4 STG.E.U16 desc[UR36][R6.64+0x1d2], R13 ;  /* 0x0001d20d06004986 */ /* 0x000fe2000c101524 */
[----:B------:R-:W-:-:S03]  /*13770*/  ISETP.GT.AND P4, PT, R0, 0xf1, P2 ;  /* 0x000000f10000780c */ /* 0x000fc60001784270 */
[----:B------:R-:W-:Y:S04]  /*13780*/  @P5 STG.E.U16 desc[UR36][R4.64+0x1e0], R14 ;  /* 0x0001e00e04005986 */ /* 0x000fe8000c101524 */
[----:B------:R-:W-:Y:S01]  /*13790*/  @P6 STG.E.U16 desc[UR36][R4.64+0x1e2], R15 ;  /* 0x0001e20f04006986 */ /* 0x000fe2000c101524 */
[----:B------:R-:W-:Y:S01]  /*137a0*/  ISETP.GT.AND P6, PT, R0, 0xf0, P2 ;  /* 0x000000f00000780c */ /* 0x000fe200017c4270 */
[-C--:B-1----:R-:W-:Y:S01]  /*137b0*/  FMUL R11, R154, R2.reuse ;  /* 0x000000029a0b7220 */ /* 0x082fe20000400000 */
[----:B------:R-:W-:-:S04]  /*137c0*/  FMUL R12, R23, R2 ;  /* 0x00000002170c7220 */ /* 0x000fc80000400000 */
[----:B------:R-:W-:Y:S02]  /*137d0*/  F2FP.F16.F32.PACK_AB R11, RZ, R11 ;  /* 0x0000000bff0b723e */ /* 0x000fe400000000ff */
[----:B------:R-:W-:Y:S02]  /*137e0*/  F2FP.F16.F32.PACK_AB R12, RZ, R12 ;  /* 0x0000000cff0c723e */ /* 0x000fe400000000ff */
[C---:B------:R-:W-:Y:S02]  /*137f0*/  ISETP.GT.AND P5, PT, R0.reuse, 0xf8, P3 ;  /* 0x000000f80000780c */ /* 0x040fe40001fa4270 */
[----:B------:R-:W-:Y:S01]  /*13800*/  ISETP.GT.AND P3, PT, R0, 0xf9, P3 ;  /* 0x000000f90000780c */ /* 0x000fe20001f64270 */
[----:B------:R-:W-:Y:S01]  /*13810*/  @P6 STG.E.U16 desc[UR36][R6.64+0x1e0], R11 ;  /* 0x0001e00b06006986 */ /* 0x000fe2000c101524 */
[----:B------:R-:W-:-:S03]  /*13820*/  FMUL R10, R22, R2 ;  /* 0x00000002160a7220 */ /* 0x000fc60000400000 */
[----:B------:R0:W-:Y:S01]  /*13830*/  @P4 STG.E.U16 desc[UR36][R6.64+0x1e2], R12 ;  /* 0x0001e20c06004986 */ /* 0x0001e2000c101524 */
[----:B------:R-:W-:Y:S01]  /*13840*/  ISETP.GT.AND P4, PT, R0, 0xf8, P2 ;  /* 0x000000f80000780c */ /* 0x000fe20001784270 */
[-C--:B------:R-:W-:Y:S01]  /*13850*/  FMUL R9, R21, R2.reuse ;  /* 0x0000000215097220 */ /* 0x080fe20000400000 */
[-C--:B------:R-:W-:Y:S01]  /*13860*/  FMUL R8, R19, R2.reuse ;  /* 0x0000000213087220 */ /* 0x080fe20000400000 */
[----:B------:R-:W-:Y:S01]  /*13870*/  FMUL R3, R20, R2 ;  /* 0x0000000214037220 */ /* 0x000fe20000400000 */
[----:B------:R-:W-:Y:S02]  /*13880*/  F2FP.F16.F32.PACK_AB R10, RZ, R10 ;  /* 0x0000000aff0a723e */ /* 0x000fe400000000ff */
[----:B------:R-:W-:Y:S02]  /*13890*/  ISETP.GT.AND P2, PT, R0, 0xf9, P2 ;  /* 0x000000f90000780c */ /* 0x000fe40001744270 */
[----:B------:R-:W-:Y:S02]  /*138a0*/  F2FP.F16.F32.PACK_AB R9, RZ, R9 ;  /* 0x00000009ff09723e */ /* 0x000fe400000000ff */
[----:B------:R-:W-:-:S02]  /*138b0*/  F2FP.F16.F32.PACK_AB R8, RZ, R8 ;  /* 0x00000008ff08723e */ /* 0x000fc400000000ff */
[----:B------:R-:W-:Y:S01]  /*138c0*/  F2FP.F16.F32.PACK_AB R3, RZ, R3 ;  /* 0x00000003ff03723e */ /* 0x000fe200000000ff */
[----:B------:R-:W-:Y:S01]  /*138d0*/  @P5 STG.E.U16 desc[UR36][R4.64+0x1f0], R10 ;  /* 0x0001f00a04005986 */ /* 0x000fe2000c101524 */
[----:B0-----:R-:W-:Y:S01]  /*138e0*/  PRMT R12, R8, 0x7610, R12 ;  /* 0x00007610080c7816 */ /* 0x001fe2000000000c */
[----:B------:R-:W-:Y:S01]  /*138f0*/  @P4 IMAD.MOV.U32 R8, RZ, RZ, R6 ;  /* 0x000000ffff084224 */ /* 0x000fe200078e0006 */
[----:B------:R-:W-:Y:S01]  /*13900*/  PRMT R11, R3, 0x7610, R11 ;  /* 0x00007610030b7816 */ /* 0x000fe2000000000b */
[----:B------:R0:W-:Y:S01]  /*13910*/  @P3 STG.E.U16 desc[UR36][R4.64+0x1f2], R9 ;  /* 0x0001f20904003986 */ /* 0x0001e2000c101524 */
[----:B------:R-:W-:Y:S01]  /*13920*/  USHF.L.U32 UR12, UR8, 0x8, URZ ;  /* 0x00000008080c7899 */ /* 0x000fe2000800063f */
[----:B------:R-:W-:Y:S01]  /*13930*/  ISETP.GT.AND P1, PT, R153, 0x80, PT ;  /* 0x000000809900780c */ /* 0x000fe20003f24270 */
[----:B------:R-:W-:Y:S01]  /*13940*/  USHF.L.U64.HI UR11, UR8, 0x8, UR9 ;  /* 0x00000008080b7899 */ /* 0x000fe20008010209 */
[----:B0-----:R-:W-:-:S03]  /*13950*/  @P4 MOV R9, R7 ;  /* 0x0000000700094202 */ /* 0x001fc60000000f00 */
[----:B------:R-:W-:Y:S02]  /*13960*/  IMAD.U32 R3, RZ, RZ, UR12 ;  /* 0x0000000cff037e24 */ /* 0x000fe4000f8e00ff */
[----:B------:R0:W-:Y:S01]  /*13970*/  @P4 STG.E.U16 desc[UR36][R8.64+0x1f0], R11 ;  /* 0x0001f00b08004986 */ /* 0x0001e2000c101524 */
[C---:B------:R-:W-:Y:S02]  /*13980*/  ISETP.GT.AND P3, PT, R0.reuse, RZ, P1 ;  /* 0x000000ff0000720c */ /* 0x040fe40000f64270 */
[----:B------:R-:W-:Y:S01]  /*13990*/  ISETP.GT.AND P4, PT, R0, 0x1, P1 ;  /* 0x000000010000780c */ /* 0x000fe20000f84270 */
[-C--:B------:R-:W-:Y:S01]  /*139a0*/  FMUL R24, R24, R2.reuse ;  /* 0x0000000218187220 */ /* 0x080fe20000400000 */
[----:B------:R-:W-:Y:S01]  /*139b0*/  FMUL R25, R25, R2 ;  /* 0x0000000219197220 */ /* 0x000fe20000400000 */
[----:B0-----:R-:W-:Y:S02]  /*139c0*/  @P2 IMAD.MOV.U32 R8, RZ, RZ, R6 ;  /* 0x000000ffff082224 */ /* 0x001fe400078e0006 */
[----:B------:R-:W-:-:S02]  /*139d0*/  @P2 IMAD.MOV.U32 R9, RZ, RZ, R7 ;  /* 0x000000ffff092224 */ /* 0x000fc400078e0007 */
[----:B------:R-:W-:-:S03]  /*139e0*/  IMAD.U32 R7, RZ, RZ, UR11 ;  /* 0x0000000bff077e24 */ /* 0x000fc6000f8e00ff */
[----:B------:R0:W-:Y:S01]  /*139f0*/  @P2 STG.E.U16 desc[UR36][R8.64+0x1f2], R12 ;  /* 0x0001f20c08002986 */ /* 0x0001e2000c101524 */
[C---:B------:R-:W-:Y:S02]  /*13a00*/  IADD3 R6, P2, P6, R4.reuse, UR5, R3 ;  /* 0x0000000504067c10 */ /* 0x040fe4000fe5e003 */
[----:B------:R-:W-:Y:S02]  /*13a10*/  IADD3 R4, P5, R4, UR12, RZ ;  /* 0x0000000c04047c10 */ /* 0x000fe4000ffbe0ff */
[----:B------:R-:W-:Y:S02]  /*13a20*/  IADD3.X R7, R5, UR4, R7, P2, P6 ;  /* 0x0000000405077c10 */ /* 0x000fe400097ec407 */
[----:B------:R-:W-:Y:S02]  /*13a30*/  ISETP.GT.AND P0, PT, R153, 0x88, PT ;  /* 0x000000889900780c */ /* 0x000fe40003f04270 */
[----:B------:R-:W-:Y:S02]  /*13a40*/  F2FP.F16.F32.PACK_AB R24, RZ, R24 ;  /* 0x00000018ff18723e */ /* 0x000fe400000000ff */
[----:B------:R-:W-:-:S02]  /*13a50*/  IADD3.X R5, R5, UR11, RZ, P5, !PT ;  /* 0x0000000b05057c10 */ /* 0x000fc4000affe4ff */
[----:B------:R-:W-:Y:S02]  /*13a60*/  F2FP.F16.F32.PACK_AB R25, RZ, R25 ;  /* 0x00000019ff19723e */ /* 0x000fe400000000ff */
[C---:B------:R-:W-:Y:S01]  /*13a70*/  ISETP.GT.AND P2, PT, R0.reuse, RZ, P0 ;  /* 0x000000ff0000720c */ /* 0x040fe20000744270 */
[----:B------:R-:W-:Y:S01]  /*13a80*/  @P3 STG.E.U16 desc[UR36][R4.64], R24 ;  /* 0x0000001804003986 */ /* 0x000fe2000c101524 */
[----:B------:R-:W-:Y:S01]  /*13a90*/  ISETP.GT.AND P3, PT, R0, 0x1, P0 ;  /* 0x000000010000780c */ /* 0x000fe20000764270 */
[-C--:B------:R-:W-:Y:S02]  /*13aa0*/  FMUL R26, R26, R2.reuse ;  /* 0x000000021a1a7220 */ /* 0x080fe40000400000 */
[----:B------:R-:W-:Y:S01]  /*13ab0*/  @P4 STG.E.U16 desc[UR36][R4.64+0x2], R25 ;  /* 0x0000021904004986 */ /* 0x000fe2000c101524 */
[----:B------:R-:W-:Y:S01]  /*13ac0*/  ISETP.GT.AND P4, PT, R0, 0x8, P1 ;  /* 0x000000080000780c */ /* 0x000fe20000f84270 */
[-C--:B------:R-:W-:Y:S01]  /*13ad0*/  FMUL R27, R27, R2.reuse ;  /* 0x000000021b1b7220 */ /* 0x080fe20000400000 */
[----:B0-----:R-:W-:Y:S01]  /*13ae0*/  IADD3 R8, P5, R4, UR5, RZ ;  /* 0x0000000504087c10 */ /* 0x001fe2000ffbe0ff */
[----:B------:R-:W-:Y:S01]  /*13af0*/  FMUL R28, R28, R2 ;  /* 0x000000021c1c7220 */ /* 0x000fe20000400000 */
[----:B------:R-:W-:-:S02]  /*13b00*/  F2FP.F16.F32.PACK_AB R26, RZ, R26 ;  /* 0x0000001aff1a723e */ /* 0x000fc400000000ff */
[----:B------:R-:W-:Y:S02]  /*13b10*/  IADD3.X R9, R5, UR4, RZ, P5, !PT ;  /* 0x0000000405097c10 */ /* 0x000fe4000affe4ff */
[----:B------:R-:W-:Y:S02]  /*13b20*/  F2FP.F16.F32.PACK_AB R27, RZ, R27 ;  /* 0x0000001bff1b723e */ /* 0x000fe400000000ff */
[----:B------:R-:W-:Y:S01]  /*13b30*/  F2FP.F16.F32.PACK_AB R28, RZ, R28 ;  /* 0x0000001cff1c723e */ /* 0x000fe200000000ff */
[----:B------:R-:W-:Y:S01]  /*13b40*/  @P2 STG.E.U16 desc[UR36][R8.64], R26 ;  /* 0x0000001a08002986 */ /* 0x000fe2000c101524 */
[C---:B------:R-:W-:Y:S02]  /*13b50*/  ISETP.GT.AND P5, PT, R0.reuse, 0x9, P1 ;  /* 0x000000090000780c */ /* 0x040fe40000fa4270 */
[C---:B------:R-:W-:Y:S01]  /*13b60*/  ISETP.GT.AND P2, PT, R0.reuse, 0x8, P0 ;  /* 0x000000080000780c */ /* 0x040fe20000744270 */
[----:B------:R-:W-:Y:S01]  /*13b70*/  @P3 STG.E.U16 desc[UR36][R8.64+0x2], R27 ;  /* 0x0000021b08003986 */ /* 0x000fe2000c101524 */
[-C--:B------:R-:W-:Y:S01]  /*13b80*/  FMUL R29, R29, R2.reuse ;  /* 0x000000021d1d7220 */ /* 0x080fe20000400000 */
[----:B------:R-:W-:Y:S01]  /*13b90*/  ISETP.GT.AND P3, PT, R0, 0x9, P0 ;  /* 0x000000090000780c */ /* 0x000fe20000764270 */
[-C--:B------:R-:W-:Y:S01]  /*13ba0*/  FMUL R30, R30, R2.reuse ;  /* 0x000000021e1e7220 */ /* 0x080fe20000400000 */
[----:B------:R-:W-:Y:S01]  /*13bb0*/  @P4 STG.E.U16 desc[UR36][R4.64+0x10], R28 ;  /* 0x0000101c04004986 */ /* 0x000fe2000c101524 */
[----:B------:R-:W-:Y:S01]  /*13bc0*/  ISETP.GT.AND P4, PT, R0, 0x10, P1 ;  /* 0x000000100000780c */ /* 0x000fe20000f84270 */
[-C--:B------:R-:W-:Y:S01]  /*13bd0*/  FMUL R31, R31, R2.reuse ;  /* 0x000000021f1f7220 */ /* 0x080fe20000400000 */
[----:B------:R-:W-:Y:S01]  /*13be0*/  IADD3 R10, P6, R4, UR5, RZ ;  /* 0x00000005040a7c10 */ /* 0x000fe2000ffde0ff */
[----:B------:R-:W-:Y:S01]  /*13bf0*/  FMUL R32, R32, R2 ;  /* 0x0000000220207220 */ /* 0x000fe20000400000 */
[----:B------:R-:W-:-:S02]  /*13c00*/  F2FP.F16.F32.PACK_AB R29, RZ, R29 ;  /* 0x0000001dff1d723e */ /* 0x000fc400000000ff */
[----:B------:R-:W-:Y:S02]  /*13c10*/  F2FP.F16.F32.PACK_AB R30, RZ, R30 ;  /* 0x0000001eff1e723e */ /* 0x000fe400000000ff */
[----:B------:R-:W-:Y:S02]  /*13c20*/  IADD3.X R11, R5, UR4, RZ, P6, !PT ;  /* 0x00000004050b7c10 */ /* 0x000fe4000b7fe4ff */
[----:B------:R-:W-:Y:S01]  /*13c30*/  F2FP.F16.F32.PACK_AB R31, RZ, R31 ;  /* 0x0000001fff1f723e */ /* 0x000fe200000000ff */
[----:B------:R-:W-:Y:S01]  /*13c40*/  @P5 STG.E.U16 desc[UR36][R4.64+0x12], R29 ;  /* 0x0000121d04005986 */ /* 0x000fe2000c101524 */
[----:B------:R-:W-:Y:S02]  /*13c50*/  F2FP.F16.F32.PACK_AB R32, RZ, R32 ;  /* 0x00000020ff20723e */ /* 0x000fe400000000ff */
[C---:B------:R-:W-:Y:S01]  /*13c60*/  ISETP.GT.AND P5, PT, R0.reuse, 0x11, P1 ;  /* 0x000000110000780c */ /* 0x040fe20000fa4270 */
[----:B------:R-:W-:Y:S01]  /*13c70*/  @P2 STG.E.U16 desc[UR36][R10.64+0x10], R30 ;  /* 0x0000101e0a002986 */ /* 0x000fe2000c101524 */
[----:B------:R-:W-:Y:S01]  /*13c80*/  ISETP.GT.AND P2, PT, R0, 0x10, P0 ;  /* 0x000000100000780c */ /* 0x000fe20000744270 */
[----:B------:R-:W-:-:S02]  /*13c90*/  FMUL R33, R33, R2 ;  /* 0x0000000221217220 */ /* 0x000fc40000400000 */
[----:B------:R-:W-:Y:S01]  /*13ca0*/  @P3 STG.E.U16 desc[UR36][R6.64+0x12], R31 ;  /* 0x0000121f06003986 */ /* 0x000fe2000c101524 */
[----:B------:R-:W-:Y:S01]  /*13cb0*/  ISETP.GT.AND P3, PT, R0, 0x11, P0 ;  /* 0x000000110000780c */ /* 0x000fe20000764270 */
[-C--:B------:R-:W-:Y:S02]  /*13cc0*/  FMUL R34, R34, R2.reuse ;  /* 0x0000000222227220 */ /* 0x080fe40000400000 */
[----:B------:R-:W-:Y:S01]  /*13cd0*/  @P4 STG.E.U16 desc[UR36][R4.64+0x20], R32 ;  /* 0x0000202004004986 */ /* 0x000fe2000c101524 */
[----:B------:R-:W-:Y:S01]  /*13ce0*/  ISETP.GT.AND P4, PT, R0, 0x18, P1 ;  /* 0x000000180000780c */ /* 0x000fe20000f84270 */
[-C--:B------:R-:W-:Y:S01]  /*13cf0*/  FMUL R35, R35, R2.reuse ;  /* 0x0000000223237220 */ /* 0x080fe20000400000 */
[----:B------:R-:W-:Y:S01]  /*13d00*/  FMUL R36, R36, R2 ;  /* 0x0000000224247220 */ /* 0x000fe20000400000 */
[----:B------:R-:W-:Y:S02]  /*13d10*/  F2FP.F16.F32.PACK_AB R33, RZ, R33 ;  /* 0x00000021ff21723e */ /* 0x000fe400000000ff */
[----:B------:R-:W-:-:S02]  /*13d20*/  F2FP.F16.F32.PACK_AB R34, RZ, R34 ;  /* 0x00000022ff22723e */ /* 0x000fc400000000ff */
[----:B------:R-:W-:Y:S01]  /*13d30*/  F2FP.F16.F32.PACK_AB R35, RZ, R35 ;  /* 0x00000023ff23723e */ /* 0x000fe200000000ff */
[----:B------:R-:W-:Y:S01]  /*13d40*/  @P5 STG.E.U16 desc[UR36][R4.64+0x22], R33 ;  /* 0x0000222104005986 */ /* 0x000fe2000c101524 */
[----:B------:R-:W-:Y:S02]  /*13d50*/  F2FP.F16.F32.PACK_AB R36, RZ, R36 ;  /* 0x00000024ff24723e */ /* 0x000fe400000000ff */
[C---:B------:R-:W-:Y:S01]  /*13d60*/  ISETP.GT.AND P5, PT, R0.reuse, 0x19, P1 ;  /* 0x000000190000780c */ /* 0x040fe20000fa4270 */
[----:B------:R-:W-:Y:S01]  /*13d70*/  @P2 STG.E.U16 desc[UR36][R6.64+0x20], R34 ;  /* 0x0000202206002986 */ /* 0x000fe2000c101524 */
[C---:B------:R-:W-:Y:S01]  /*13d80*/  ISETP.GT.AND P2, PT, R0.reuse, 0x18, P0 ;  /* 0x000000180000780c */ /* 0x040fe20000744270 */
[-C--:B------:R-:W-:Y:S02]  /*13d90*/  FMUL R37, R37, R2.reuse ;  /* 0x0000000225257220 */ /* 0x080fe40000400000 */
[----:B------:R-:W-:Y:S01]  /*13da0*/  @P3 STG.E.U16 desc[UR36][R6.64+0x22], R35 ;  /* 0x0000222306003986 */ /* 0x000fe2000c101524 */
[----:B------:R-:W-:Y:S01]  /*13db0*/  ISETP.GT.AND P3, PT, R0, 0x19, P0 ;  /* 0x000000190000780c */ /* 0x000fe20000764270 */
[----:B------:R-:W-:-:S02]  /*13dc0*/  FMUL R38, R38, R2 ;  /* 0x0000000226267220 */ /* 0x000fc40000400000 */
[----:B------:R-:W-:Y:S01]  /*13dd0*/  @P4 STG.E.U16 desc[UR36][R4.64+0x30], R36 ;  /* 0x0000302404004986 */ /* 0x000fe2000c101524 */
[----:B------:R-:W-:Y:S01]  /*13de0*/  ISETP.GT.AND P4, PT, R0, 0x20, P1 ;  /* 0x000000200000780c */ /* 0x000fe20000f84270 */
[-C--:B------:R-:W-:Y:S01]  /*13df0*/  FMUL R39, R39, R2.reuse ;  /* 0x0000000227277220 */ /* 0x080fe20000400000 */
[----:B------:R-:W-:Y:S01]  /*13e00*/  FMUL R40, R40, R2 ;  /* 0x0000000228287220 */ /* 0x000fe20000400000 */
[----:B------:R-:W-:Y:S02]  /*13e10*/  F2FP.F16.F32.PACK_AB R37, RZ, R37 ;  /* 0x00000025ff25723e */ /* 0x000fe400000000ff */
[----:B------:R-:W-:Y:S02]  /*13e20*/  F2FP.F16.F32.PACK_AB R38, RZ, R38 ;  /* 0x00000026ff26723e */ /* 0x000fe400000000ff */
[----:B------:R-:W-:Y:S01]  /*13e30*/  F2FP.F16.F32.PACK_AB R39, RZ, R39 ;  /* 0x00000027ff27723e */ /* 0x000fe200000000ff */
[----:B------:R-:W-:Y:S01]  /*13e40*/  @P5 STG.E.U16 desc[UR36][R4.64+0x32], R37 ;  /* 0x0000322504005986 */ /* 0x000fe2000c101524 */
[----:B------:R-:W-:-:S02]  /*13e50*/  F2FP.F16.F32.PACK_AB R40, RZ, R40 ;  /* 0x00000028ff28723e */ /* 0x000fc400000000ff */
[C---:B------:R-:W-:Y:S01]  /*13e60*/  ISETP.GT.AND P5, PT, R0.reuse, 0x21, P1 ;  /* 0x000000210000780c */ /* 0x040fe20000fa4270 */
[----:B------:R-:W-:Y:S01]  /*13e70*/  @P2 STG.E.U16 desc[UR36][R6.64+0x30], R38 ;  /* 0x0000302606002986 */ /* 0x000fe2000c101524 */
[C---:B------:R-:W-:Y:S01]  /*13e80*/  ISETP.GT.AND P2, PT, R0.reuse, 0x20, P0 ;  /* 0x000000200000780c */ /* 0x040fe20000744270 */
[-C--:B------:R-:W-:Y:S02]  /*13e90*/  FMUL R41, R41, R2.reuse ;  /* 0x0000000229297220 */ /* 0x080fe40000400000 */
[----:B------:R-:W-:Y:S01]  /*13ea0*/  @P3 STG.E.U16 desc[UR36][R6.64+0x32], R39 ;  /* 0x0000322706003986 */ /* 0x000fe2000c101524 */
[----:B------:R-:W-:Y:S01]  /*13eb0*/  ISETP.GT.AND P3, PT, R0, 0x21, P0 ;  /* 0x000000210000780c */ /* 0x000fe20000764270 */
[-C--:B------:R-:W-:Y:S02]  /*13ec0*/  FMUL R42, R42, R2.reuse ;  /* 0x000000022a2a7220 */ /* 0x080fe40000400000 */
[----:B------:R-:W-:Y:S01]  /*13ed0*/  @P4 STG.E.U16 desc[UR36][R4.64+0x40], R40 ;  /* 0x0000402804004986 */ /* 0x000fe2000c101524 */
[----:B------:R-:W-:Y:S01]  /*13ee0*/  ISETP.GT.AND P4, PT, R0, 0x28, P1 ;  /* 0x000000280000780c */ /* 0x000fe20000f84270 */
[-C--:B------:R-:W-:Y:S01]  /*13ef0*/  FMUL R43, R43, R2.reuse ;  /* 0x000000022b2b7220 */ /* 0x080fe20000400000 */
[----:B------:R-:W-:Y:S01]  /*13f00*/  FMUL R44, R44, R2 ;  /* 0x000000022c2c7220 */ /* 0x000fe20000400000 */
[----:B------:R-:W-:-:S02]  /*13f10*/  F2FP.F16.F32.PACK_AB R41, RZ, R41 ;  /* 0x00000029ff29723e */ /* 0x000fc400000000ff */
[----:B------:R-:W-:Y:S02]  /*13f20*/  F2FP.F16.F32.PACK_AB R42, RZ, R42 ;  /* 0x0000002aff2a723e */ /* 0x000fe400000000ff */
        /* <DEDUP_REMOVED lines=357> */
[----:B------:R-:W-:Y:S01]  /*15580*/  ISETP.GT.AND P2, PT, R0, 0xd8, P0 ;  /* 0x000000d80000780c */ /* 0x000fe20000744270 */
[-C--:B------:R-:W-:Y:S02]  /*15590*/  FMUL R133, R133, R2.reuse ;  /* 0x0000000285857220 */ /* 0x080fe40000400000 */
[----:B------:R-:W-:Y:S01]  /*155a0*/  @P3 STG.E.U16 desc[UR36][R6.64+0x1a2], R131 ;  /* 0x0001a28306003986 */ /* 0x000fe2000c101524 */
[----:B------:R-:W-:-:S03]  /*155b0*/  FMUL R134, R134, R2 ;  /* 0x0000000286867220 */ /* 0x000fc60000400000 */
[----:B------:R-:W-:Y:S01]  /*155c0*/  @P4 STG.E.U16 desc[UR36][R4.64+0x1b0], R132 ;  /* 0x0001b08404004986 */ /* 0x000fe2000c101524 */
[C---:B------:R-:W-:Y:S01]  /*155d0*/  ISETP.GT.AND P4, PT, R0.reuse, 0xd9, P0 ;  /* 0x000000d90000780c */ /* 0x040fe20000784270 */
[----:B------:R-:W-:Y:S01]  /*155e0*/  FMUL R135, R135, R2 ;  /* 0x0000000287877220 */ /* 0x000fe20000400000 */
[----:B------:R-:W-:Y:S02]  /*155f0*/  F2FP.F16.F32.PACK_AB R133, RZ, R133 ;  /* 0x00000085ff85723e */ /* 0x000fe400000000ff */
[----:B------:R-:W-:Y:S02]  /*15600*/  F2FP.F16.F32.PACK_AB R134, RZ, R134 ;  /* 0x00000086ff86723e */ /* 0x000fe400000000ff */
[----:B------:R-:W-:Y:S01]  /*15610*/  F2FP.F16.F32.PACK_AB R135, RZ, R135 ;  /* 0x00000087ff87723e */ /* 0x000fe200000000ff */
[----:B------:R-:W-:Y:S01]  /*15620*/  @P5 STG.E.U16 desc[UR36][R4.64+0x1b2], R133 ;  /* 0x0001b28504005986 */ /* 0x000fe2000c101524 */
[----:B------:R-:W-:-:S03]  /*15630*/  ISETP.GT.AND P5, PT, R0, 0xe0, P1 ;  /* 0x000000e00000780c */ /* 0x000fc60000fa4270 */
[----:B------:R-:W-:Y:S01]  /*15640*/  @P2 STG.E.U16 desc[UR36][R6.64+0x1b0], R134 ;  /* 0x0001b08606002986 */ /* 0x000fe2000c101524 */
[----:B------:R-:W-:Y:S01]  /*15650*/  ISETP.GT.AND P2, PT, R0, 0xe1, P1 ;  /* 0x000000e10000780c */ /* 0x000fe20000f44270 */
[-C--:B------:R-:W-:Y:S01]  /*15660*/  FMUL R136, R136, R2.reuse ;  /* 0x0000000288887220 */ /* 0x080fe20000400000 */
[C---:B------:R-:W-:Y:S01]  /*15670*/  ISETP.GT.AND P3, PT, R0.reuse, 0xe0, P0 ;  /* 0x000000e00000780c */ /* 0x040fe20000764270 */
[----:B------:R-:W-:Y:S01]  /*15680*/  @P4 STG.E.U16 desc[UR36][R6.64+0x1b2], R135 ;  /* 0x0001b28706004986 */ /* 0x000fe2000c101524 */
[-C--:B------:R-:W-:Y:S01]  /*15690*/  FMUL R137, R137, R2.reuse ;  /* 0x0000000289897220 */ /* 0x080fe20000400000 */
[----:B------:R-:W-:Y:S01]  /*156a0*/  ISETP.GT.AND P4, PT, R0, 0xe1, P0 ;  /* 0x000000e10000780c */ /* 0x000fe20000784270 */
[-C--:B------:R-:W-:Y:S01]  /*156b0*/  FMUL R138, R138, R2.reuse ;  /* 0x000000028a8a7220 */ /* 0x080fe20000400000 */
[----:B------:R-:W-:Y:S01]  /*156c0*/  FMUL R139, R139, R2 ;  /* 0x000000028b8b7220 */ /* 0x000fe20000400000 */
[----:B------:R-:W-:Y:S02]  /*156d0*/  F2FP.F16.F32.PACK_AB R136, RZ, R136 ;  /* 0x00000088ff88723e */ /* 0x000fe400000000ff */
[----:B------:R-:W-:-:S02]  /*156e0*/  F2FP.F16.F32.PACK_AB R137, RZ, R137 ;  /* 0x00000089ff89723e */ /* 0x000fc400000000ff */
[----:B------:R-:W-:Y:S02]  /*156f0*/  F2FP.F16.F32.PACK_AB R138, RZ, R138 ;  /* 0x0000008aff8a723e */ /* 0x000fe400000000ff */
[----:B------:R-:W-:Y:S01]  /*15700*/  F2FP.F16.F32.PACK_AB R139, RZ, R139 ;  /* 0x0000008bff8b723e */ /* 0x000fe200000000ff */
[----:B------:R-:W-:Y:S01]  /*15710*/  @P5 STG.E.U16 desc[UR36][R4.64+0x1c0], R136 ;  /* 0x0001c08804005986 */ /* 0x000fe2000c101524 */
[----:B------:R-:W-:-:S03]  /*15720*/  ISETP.GT.AND P5, PT, R0, 0xe9, P1 ;  /* 0x000000e90000780c */ /* 0x000fc60000fa4270 */
[----:B------:R-:W-:Y:S01]  /*15730*/  @P2 STG.E.U16 desc[UR36][R4.64+0x1c2], R137 ;  /* 0x0001c28904002986 */ /* 0x000fe2000c101524 */
[C---:B------:R-:W-:Y:S02]  /*15740*/  ISETP.GT.AND P2, PT, R0.reuse, 0xe8, P1 ;  /* 0x000000e80000780c */ /* 0x040fe40000f44270 */
[C---:B------:R-:W-:Y:S01]  /*15750*/  ISETP.GT.AND P6, PT, R0.reuse, 0xe8, P0 ;  /* 0x000000e80000780c */ /* 0x040fe200007c4270 */
[----:B------:R-:W-:Y:S01]  /*15760*/  @P3 STG.E.U16 desc[UR36][R6.64+0x1c0], R138 ;  /* 0x0001c08a06003986 */ /* 0x000fe2000c101524 */
[----:B------:R-:W-:Y:S01]  /*15770*/  ISETP.GT.AND P3, PT, R0, 0xe9, P0 ;  /* 0x000000e90000780c */ /* 0x000fe20000764270 */
[-C--:B------:R-:W-:Y:S01]  /*15780*/  FMUL R140, R140, R2.reuse ;  /* 0x000000028c8c7220 */ /* 0x080fe20000400000 */
[-C--:B------:R-:W-:Y:S01]  /*15790*/  FMUL R141, R141, R2.reuse ;  /* 0x000000028d8d7220 */ /* 0x080fe20000400000 */
[----:B------:R-:W-:Y:S01]  /*157a0*/  @P4 STG.E.U16 desc[UR36][R6.64+0x1c2], R139 ;  /* 0x0001c28b06004986 */ /* 0x000fe2000c101524 */
[----:B------:R-:W-:Y:S01]  /*157b0*/  ISETP.GT.AND P4, PT, R0, 0xf0, P1 ;  /* 0x000000f00000780c */ /* 0x000fe20000f84270 */
[-C--:B------:R-:W-:Y:S01]  /*157c0*/  FMUL R142, R142, R2.reuse ;  /* 0x000000028e8e7220 */ /* 0x080fe20000400000 */
[-C--:B------:R-:W-:Y:S01]  /*157d0*/  FMUL R143, R143, R2.reuse ;  /* 0x000000028f8f7220 */ /* 0x080fe20000400000 */
[----:B------:R-:W-:Y:S01]  /*157e0*/  FMUL R144, R144, R2 ;  /* 0x0000000290907220 */ /* 0x000fe20000400000 */
[----:B------:R-:W-:-:S02]  /*157f0*/  F2FP.F16.F32.PACK_AB R140, RZ, R140 ;  /* 0x0000008cff8c723e */ /* 0x000fc400000000ff */
[----:B------:R-:W-:Y:S02]  /*15800*/  F2FP.F16.F32.PACK_AB R141, RZ, R141 ;  /* 0x0000008dff8d723e */ /* 0x000fe400000000ff */
[----:B------:R-:W-:Y:S02]  /*15810*/  F2FP.F16.F32.PACK_AB R142, RZ, R142 ;  /* 0x0000008eff8e723e */ /* 0x000fe400000000ff */
[----:B------:R-:W-:Y:S02]  /*15820*/  F2FP.F16.F32.PACK_AB R143, RZ, R143 ;  /* 0x0000008fff8f723e */ /* 0x000fe400000000ff */
[----:B------:R-:W-:Y:S01]  /*15830*/  F2FP.F16.F32.PACK_AB R144, RZ, R144 ;  /* 0x00000090ff90723e */ /* 0x000fe200000000ff */
[----:B------:R-:W-:Y:S01]  /*15840*/  @P2 STG.E.U16 desc[UR36][R4.64+0x1d0], R140 ;  /* 0x0001d08c04002986 */ /* 0x000fe2000c101524 */
[----:B------:R-:W-:-:S03]  /*15850*/  ISETP.GT.AND P2, PT, R0, 0xf1, P1 ;  /* 0x000000f10000780c */ /* 0x000fc60000f44270 */
[----:B------:R-:W-:Y:S01]  /*15860*/  @P5 STG.E.U16 desc[UR36][R4.64+0x1d2], R141 ;  /* 0x0001d28d04005986 */ /* 0x000fe2000c101524 */
[----:B------:R-:W-:-:S03]  /*15870*/  ISETP.GT.AND P5, PT, R0, 0xf0, P0 ;  /* 0x000000f00000780c */ /* 0x000fc600007a4270 */
[----:B------:R-:W-:Y:S01]  /*15880*/  @P6 STG.E.U16 desc[UR36][R6.64+0x1d0], R142 ;  /* 0x0001d08e06006986 */ /* 0x000fe2000c101524 */
[----:B------:R-:W-:-:S03]  /*15890*/  FMUL R145, R145, R2 ;  /* 0x0000000291917220 */ /* 0x000fc60000400000 */
[----:B------:R-:W-:Y:S01]  /*158a0*/  @P3 STG.E.U16 desc[UR36][R6.64+0x1d2], R143 ;  /* 0x0001d28f06003986 */ /* 0x000fe2000c101524 */
[----:B------:R-:W-:-:S03]  /*158b0*/  ISETP.GT.AND P3, PT, R0, 0xf8, P1 ;  /* 0x000000f80000780c */ /* 0x000fc60000f64270 */
[----:B------:R-:W-:Y:S01]  /*158c0*/  @P4 STG.E.U16 desc[UR36][R4.64+0x1e0], R144 ;  /* 0x0001e09004004986 */ /* 0x000fe2000c101524 */
[----:B------:R-:W-:Y:S01]  /*158d0*/  ISETP.GT.AND P4, PT, R0, 0xf1, P0 ;  /* 0x000000f10000780c */ /* 0x000fe20000784270 */
[-C--:B------:R-:W-:Y:S01]  /*158e0*/  FMUL R146, R146, R2.reuse ;  /* 0x0000000292927220 */ /* 0x080fe20000400000 */
[C---:B------:R-:W-:Y:S01]  /*158f0*/  ISETP.GT.AND P1, PT, R0.reuse, 0xf9, P1 ;  /* 0x000000f90000780c */ /* 0x040fe20000f24270 */
[-C--:B------:R-:W-:Y:S01]  /*15900*/  FMUL R147, R147, R2.reuse ;  /* 0x0000000293937220 */ /* 0x080fe20000400000 */
[----:B------:R-:W-:Y:S01]  /*15910*/  ISETP.GT.AND P6, PT, R0, 0xf8, P0 ;  /* 0x000000f80000780c */ /* 0x000fe200007c4270 */
[-C--:B------:R-:W-:Y:S01]  /*15920*/  FMUL R148, R148, R2.reuse ;  /* 0x0000000294947220 */ /* 0x080fe20000400000 */
[----:B------:R-:W-:Y:S01]  /*15930*/  FMUL R149, R149, R2 ;  /* 0x0000000295957220 */ /* 0x000fe20000400000 */
[----:B------:R-:W-:Y:S02]  /*15940*/  F2FP.F16.F32.PACK_AB R145, RZ, R145 ;  /* 0x00000091ff91723e */ /* 0x000fe400000000ff */
[----:B------:R-:W-:-:S02]  /*15950*/  F2FP.F16.F32.PACK_AB R146, RZ, R146 ;  /* 0x00000092ff92723e */ /* 0x000fc400000000ff */
[----:B------:R-:W-:Y:S02]  /*15960*/  ISETP.GT.AND P0, PT, R0, 0xf9, P0 ;  /* 0x000000f90000780c */ /* 0x000fe40000704270 */
[----:B------:R-:W-:Y:S01]  /*15970*/  F2FP.F16.F32.PACK_AB R147, RZ, R147 ;  /* 0x00000093ff93723e */ /* 0x000fe200000000ff */
[----:B------:R-:W-:Y:S01]  /*15980*/  FMUL R150, R150, R2 ;  /* 0x0000000296967220 */ /* 0x000fe20000400000 */
[----:B------:R-:W-:Y:S02]  /*15990*/  F2FP.F16.F32.PACK_AB R148, RZ, R148 ;  /* 0x00000094ff94723e */ /* 0x000fe400000000ff */
[----:B------:R-:W-:Y:S01]  /*159a0*/  F2FP.F16.F32.PACK_AB R149, RZ, R149 ;  /* 0x00000095ff95723e */ /* 0x000fe200000000ff */
[----:B------:R-:W-:Y:S01]  /*159b0*/  FMUL R151, R151, R2 ;  /* 0x0000000297977220 */ /* 0x000fe20000400000 */
[----:B------:R-:W-:Y:S01]  /*159c0*/  @P2 STG.E.U16 desc[UR36][R4.64+0x1e2], R145 ;  /* 0x0001e29104002986 */ /* 0x000fe2000c101524 */
[----:B------:R-:W-:-:S03]  /*159d0*/  F2FP.F16.F32.PACK_AB R150, RZ, R150 ;  /* 0x00000096ff96723e */ /* 0x000fc600000000ff */
[----:B------:R-:W-:Y:S01]  /*159e0*/  @P5 STG.E.U16 desc[UR36][R6.64+0x1e0], R146 ;  /* 0x0001e09206005986 */ /* 0x000fe2000c101524 */
[----:B------:R-:W-:-:S03]  /*159f0*/  F2FP.F16.F32.PACK_AB R151, RZ, R151 ;  /* 0x00000097ff97723e */ /* 0x000fc600000000ff */
[----:B------:R-:W-:Y:S04]  /*15a00*/  @P4 STG.E.U16 desc[UR36][R6.64+0x1e2], R147 ;  /* 0x0001e29306004986 */ /* 0x000fe8000c101524 */
[----:B------:R-:W-:Y:S04]  /*15a10*/  @P3 STG.E.U16 desc[UR36][R4.64+0x1f0], R148 ;  /* 0x0001f09404003986 */ /* 0x000fe8000c101524 */
[----:B------:R0:W-:Y:S02]  /*15a20*/  @P1 STG.E.U16 desc[UR36][R4.64+0x1f2], R149 ;  /* 0x0001f29504001986 */ /* 0x0001e4000c101524 */
[----:B0-----:R-:W-:Y:S01]  /*15a30*/  @P6 IMAD.MOV.U32 R4, RZ, RZ, R6 ;  /* 0x000000ffff046224 */ /* 0x001fe200078e0006 */
[----:B------:R-:W-:-:S05]  /*15a40*/  @P6 MOV R5, R7 ;  /* 0x0000000700056202 */ /* 0x000fca0000000f00 */
[----:B------:R0:W-:Y:S04]  /*15a50*/  @P6 STG.E.U16 desc[UR36][R4.64+0x1f0], R150 ;  /* 0x0001f09604006986 */ /* 0x0001e8000c101524 */
[----:B------:R0:W-:Y:S02]  /*15a60*/  @P0 STG.E.U16 desc[UR36][R6.64+0x1f2], R151 ;  /* 0x0001f29706000986 */ /* 0x0001e4000c101524 */
.L_x_542:
[----:B------:R-:W-:Y:S05]  /*15a70*/  BSYNC B0 ;  /* 0x0000000000007941 */ /* 0x000fea0003800000 */
.L_x_34:
[----:B0-----:R-:W2:Y:S04]  /*15a80*/  LDL.LU R5, [R1+0x200] ;  /* 0x0002000001057983 */ /* 0x001ea80000300800 */
[----:B------:R-:W2:Y:S01]  /*15a90*/  LDL.LU R4, [R1+0x204] ;  /* 0x0002040001047983 */ /* 0x000ea20000300800 */
[----:B------:R-:W-:Y:S01]  /*15aa0*/  ULDC UR4, c[0x0][0xc] ;  /* 0x0000030000047ab9 */ /* 0x000fe20000000800 */
[----:B------:R-:W-:Y:S01]  /*15ab0*/  ULDC UR5, c[0x0][0x10] ;  /* 0x0000040000057ab9 */ /* 0x000fe20000000800 */
[----:B-----5:R-:W2:Y:S01]  /*15ac0*/  LDC R3, c[0x0][0x14] ;  /* 0x00000500ff037b82 */ /* 0x020ea20000000800 */
[----:B------:R-:W-:Y:S01]  /*15ad0*/  UIMAD.WIDE.U32 UR4, UR4, UR5, URZ ;  /* 0x00000005040472a5 */ /* 0x000fe2000f8e003f */
[----:B----4-:R-:W-:Y:S01]  /*15ae0*/  PRMT R0, RZ, 0x7610, R0 ;  /* 0x00007610ff007816 */ /* 0x010fe20000000000 */
[----:B------:R-:W-:Y:S01]  /*15af0*/  UMOV UR42, 0xffffffff ;  /* 0xffffffff002a7882 */ /* 0x000fe20000000000 */
[----:B------:R-:W-:-:S03]  /*15b00*/  UMOV UR43, 0xffffffff ;  /* 0xffffffff002b7882 */ /* 0x000fc60000000000 */
[----:B--2---:R-:W-:-:S04]  /*15b10*/  IMAD.WIDE.U32 R4, R3, UR4, R4 ;  /* 0x0000000403047c25 */ /* 0x004fc8000f8e0004 */
[----:B------:R-:W-:Y:S01]  /*15b20*/  IMAD R3, R3, UR5, RZ ;  /* 0x0000000503037c24 */ /* 0x000fe2000f8e02ff */
[----:B------:R-:W-:Y:S01]  /*15b30*/  ULDC.64 UR4, c[0x0][0x650] ;  /* 0x0001940000047ab9 */ /* 0x000fe20000000a00 */
[----:B------:R-:W-:Y:S01]  /*15b40*/  IMAD.MOV.U32 R7, RZ, RZ, R4 ;  /* 0x000000ffff077224 */ /* 0x000fe200078e0004 */
[----:B------:R-:W-:Y:S01]  /*15b50*/  ISETP.GE.U32.AND P0, PT, R4, UR4, PT ;  /* 0x0000000404007c0c */ /* 0x000fe2000bf06070 */
[----:B------:R-:W-:-:S05]  /*15b60*/  IMAD.IADD R6, R5, 0x1, R3 ;  /* 0x0000000105067824 */ /* 0x000fca00078e0203 */
[----:B------:R0:W-:Y:S01]  /*15b70*/  STL [R1+0x200], R6 ;  /* 0x0002000601007387 */ /* 0x0001e20000100800 */
[----:B------:R-:W-:-:S03]  /*15b80*/  ISETP.GE.U32.AND.EX P0, PT, R6, UR5, PT, P0 ;  /* 0x0000000506007c0c */ /* 0x000fc6000bf06100 */
[----:B------:R0:W-:Y:S10]  /*15b90*/  STL [R1+0x204], R7 ;  /* 0x0002040701007387 */ /* 0x0001f40000100800 */
[----:B0-----:R-:W-:Y:S05]  /*15ba0*/  @P0 BRA `(.L_x_543) ;  /* 0x0000000400880947 */ /* 0x001fea0003800000 */
[----:B------:R-:W0:Y:S01]  /*15bb0*/  S2UR UR6, SR_CTAID.X ;  /* 0x00000000000679c3 */ /* 0x000e220000002500 */
[----:B------:R-:W-:Y:S01]  /*15bc0*/  ULDC.64 UR12, c[0x0][0x628] ;  /* 0x00018a00000c7ab9 */ /* 0x000fe20000000a00 */
[----:B------:R-:W-:Y:S01]  /*15bd0*/  ULDC UR4, c[0x0][0x150] ;  /* 0x0000540000047ab9 */ /* 0x000fe20000000800 */
[----:B------:R-:W-:Y:S01]  /*15be0*/  ISETP.NE.U32.AND P0, PT, RZ, UR12, PT ;  /* 0x0000000cff007c0c */ /* 0x000fe2000bf05070 */
[----:B------:R-:W-:Y:S01]  /*15bf0*/  ULDC UR15, c[0x0][0x630] ;  /* 0x00018c00000f7ab9 */ /* 0x000fe20000000800 */
[C---:B------:R-:W-:Y:S01]  /*15c00*/  R2UR UR16, R7.reuse ;  /* 0x00000000071072ca */ /* 0x040fe200000e0000 */
[----:B------:R-:W-:Y:S01]  /*15c10*/  ULDC UR19, c[0x0][0x154] ;  /* 0x0000550000137ab9 */ /* 0x000fe20000000800 */
[----:B------:R-:W-:Y:S01]  /*15c20*/  ISETP.NE.AND.EX P0, PT, RZ, UR13, PT, P0 ;  /* 0x0000000dff007c0c */ /* 0x000fe2000bf05300 */
[----:B------:R-:W2:Y:S01]  /*15c30*/  S2UR UR18, SR_CTAID.Y ;  /* 0x00000000001279c3 */ /* 0x000ea20000002600 */
[----:B------:R-:W-:Y:S02]  /*15c40*/  R2UR UR17, R6 ;  /* 0x00000000061172ca */ /* 0x000fe400000e0000 */
[----:B------:R-:W-:-:S02]  /*15c50*/  R2UR UR10, R7 ;  /* 0x00000000070a72ca */ /* 0x000fc400000e0000 */
[----:B------:R-:W-:Y:S02]  /*15c60*/  R2UR UR11, R6 ;  /* 0x00000000060b72ca */ /* 0x000fe400000e0000 */
[----:B0-----:R-:W-:-:S05]  /*15c70*/  I2FP.F32.U32 R0, UR6 ;  /* 0x0000000600007c45 */ /* 0x001fca0008201000 */
[----:B------:R-:W-:-:S04]  /*15c80*/  FMUL R0, R0, UR4 ;  /* 0x0000000400007c20 */ /* 0x000fc80008400000 */
[----:B------:R0:W4:Y:S01]  /*15c90*/  F2I.U32.TRUNC.NTZ R3, R0 ;  /* 0x0000000000037305 */ /* 0x000122000020f000 */
[----:B--2---:R-:W-:Y:S05]  /*15ca0*/  @!P0 BRA `(.L_x_544) ;  /* 0x0000000000308947 */ /* 0x004fea0003800000 */
        /* <DEDUP_REMOVED lines=12> */
.L_x_544:
[----:B------:R-:W-:Y:S01]  /*15d70*/  USHF.R.U64 UR43, UR10, UR15, UR11 ;  /* 0x0000000f0a2b7299 */ /* 0x000fe2000800120b */
[----:B0-----:R-:W-:Y:S01]  /*15d80*/  I2FP.F32.U32 R0, UR18 ;  /* 0x0000001200007c45 */ /* 0x001fe20008201000 */
[----:B------:R-:W-:Y:S02]  /*15d90*/  USHF.R.U32.HI UR4, URZ, UR15, UR11 ;  /* 0x0000000f3f047299 */ /* 0x000fe4000801160b */
[----:B------:R-:W-:Y:S02]  /*15da0*/  UIADD3 UR10, UP0, URZ, -UR43, URZ ;  /* 0x8000002b3f0a7290 */ /* 0x000fe4000ff1e03f */
[----:B------:R-:W-:Y:S01]  /*15db0*/  FMUL R0, R0, UR19 ;  /* 0x0000001300007c20 */ /* 0x000fe20008400000 */
[----:B------:R-:W-:Y:S01]  /*15dc0*/  ULDC.64 UR12, c[0x0][0x620] ;  /* 0x00018800000c7ab9 */ /* 0x000fe20000000a00 */
[----:B------:R-:W-:Y:S01]  /*15dd0*/  UIADD3.X UR4, URZ, ~UR4, URZ, UP0, !UPT ;  /* 0x800000043f047290 */ /* 0x000fe200087fe43f */
[----:B------:R-:W-:Y:S01]  /*15de0*/  UMOV UR8, UR16 ;  /* 0x0000001000087c82 */ /* 0x000fe20008000000 */
[----:B------:R-:W-:-:S02]  /*15df0*/  UMOV UR9, UR17 ;  /* 0x0000001100097c82 */ /* 0x000fc40008000000 */
[----:B------:R-:W-:Y:S01]  /*15e00*/  UIMAD UR4, UR4, UR12, URZ ;  /* 0x0000000c040472a4 */ /* 0x000fe2000f8e023f */
[----:B------:R-:W0:Y:S01]  /*15e10*/  F2I.U32.TRUNC.NTZ R0, R0 ;  /* 0x0000000000007305 */ /* 0x000e22000020f000 */
[----:B------:R-:W-:Y:S01]  /*15e20*/  UIMAD.WIDE.U32 UR8, UR10, UR12, UR8 ;  /* 0x0000000c0a0872a5 */ /* 0x000fe2000f8e0008 */
[----:B----4-:R-:W-:Y:S01]  /*15e30*/  R2UR UR12, R3 ;  /* 0x00000000030c72ca */ /* 0x010fe200000e0000 */
[----:B------:R-:W-:Y:S01]  /*15e40*/  UIMAD UR10, UR10, UR13, UR4 ;  /* 0x0000000d0a0a72a4 */ /* 0x000fe2000f8e0204 */
[----:B------:R-:W-:Y:S01]  /*15e50*/  ULDC UR11, c[0x0][0x618] ;  /* 0x00018600000b7ab9 */ /* 0x000fe20000000800 */
[----:B------:R-:W-:Y:S02]  /*15e60*/  ULDC UR21, c[0x0][0x658] ;  /* 0x0001960000157ab9 */ /* 0x000fe40000000800 */
[----:B------:R-:W-:Y:S01]  /*15e70*/  UIADD3 UR9, UR9, UR10, URZ ;  /* 0x0000000a09097290 */ /* 0x000fe2000fffe03f */
[----:B------:R-:W-:Y:S01]  /*15e80*/  UMOV UR15, 0xffffffff ;  /* 0xffffffff000f7882 */ /* 0x000fe20000000000 */
[----:B------:R-:W-:Y:S01]  /*15e90*/  ULDC.64 UR4, c[0x0][0x640] ;  /* 0x0001900000047ab9 */ /* 0x000fe20000000a00 */
[----:B------:R-:W-:Y:S01]  /*15ea0*/  USHF.L.U32 UR15, UR15, UR21, URZ ;  /* 0x000000150f0f7299 */ /* 0x000fe2000800063f */
[----:B------:R-:W-:Y:S01]  /*15eb0*/  ISETP.NE.U32.AND P0, PT, RZ, UR4, PT ;  /* 0x00000004ff007c0c */ /* 0x000fe2000bf05070 */
[----:B------:R-:W-:-:S02]  /*15ec0*/  USHF.R.U64 UR16, UR8, UR11, UR9 ;  /* 0x0000000b08107299 */ /* 0x000fc40008001209 */
[----:B------:R-:W-:Y:S01]  /*15ed0*/  USHF.R.U32.HI UR8, URZ, UR11, UR9 ;  /* 0x0000000b3f087299 */ /* 0x000fe20008011609 */
[----:B0-----:R-:W-:Y:S01]  /*15ee0*/  R2UR UR14, R0 ;  /* 0x00000000000e72ca */ /* 0x001fe200000e0000 */
[----:B------:R-:W-:Y:S01]  /*15ef0*/  ULDC UR17, c[0x0][0x608] ;  /* 0x0001820000117ab9 */ /* 0x000fe20000000800 */
[----:B------:R-:W-:Y:S01]  /*15f00*/  ULOP3.LUT UR41, URZ, UR15, URZ, 0x33, !UPT ;  /* 0x0000000f3f297292 */ /* 0x000fe2000f8e333f */
[----:B------:R-:W-:Y:S01]  /*15f10*/  ISETP.NE.AND.EX P0, PT, RZ, UR5, PT, P0 ;  /* 0x00000005ff007c0c */ /* 0x000fe2000bf05300 */
[----:B------:R-:W-:Y:S02]  /*15f20*/  USHF.R.U64 UR15, UR16, UR17, UR8 ;  /* 0x00000011100f7299 */ /* 0x000fe40008001208 */
[----:B------:R-:W-:Y:S02]  /*15f30*/  USHF.R.U32.HI UR8, URZ, UR17, UR8 ;  /* 0x000000113f087299 */ /* 0x000fe40008011608 */
[----:B------:R-:W-:Y:S02]  /*15f40*/  UIADD3 UR12, -UR12, URZ, URZ ;  /* 0x0000003f0c0c7290 */ /* 0x000fe4000fffe13f */
[----:B------:R-:W-:Y:S01]  /*15f50*/  USHF.R.U64 UR17, UR15, UR21, UR8 ;  /* 0x000000150f117299 */ /* 0x000fe20008001208 */
[----:B------:R-:W-:Y:S01]  /*15f60*/  UMOV UR19, 0x1 ;  /* 0x0000000100137882 */ /* 0x000fe20000000000 */
[----:B------:R-:W-:Y:S01]  /*15f70*/  ULDC UR13, c[0x0][0x144] ;  /* 0x00005100000d7ab9 */ /* 0x000fe20000000800 */
[----:B------:R-:W-:Y:S01]  /*15f80*/  ULDC UR7, c[0x0][0x600] ;  /* 0x0001800000077ab9 */ /* 0x000fe20000000800 */
[----:B------:R-:W-:-:S02]  /*15f90*/  USHF.L.U32 UR24, UR19, UR21, URZ ;  /* 0x0000001513187299 */ /* 0x000fc4000800063f */
[----:B------:R-:W-:Y:S02]  /*15fa0*/  USHF.R.U32.HI UR8, URZ, UR21, UR8 ;  /* 0x000000153f087299 */ /* 0x000fe40008011608 */
[----:B------:R-:W-:Y:S02]  /*15fb0*/  UIMAD UR21, UR13, UR12, UR6 ;  /* 0x0000000c0d1572a4 */ /* 0x000fe4000f8e0206 */
[----:B------:R-:W-:Y:S02]  /*15fc0*/  UIADD3 UR20, UR7, -0x1, URZ ;  /* 0xffffffff07147890 */ /* 0x000fe4000fffe03f */
[----:B------:R-:W-:Y:S01]  /*15fd0*/  UIADD3 UR19, -UR14, URZ, URZ ;  /* 0x0000003f0e137290 */ /* 0x000fe2000fffe13f */
[----:B------:R-:W-:Y:S01]  /*15fe0*/  ULDC UR25, c[0x0][0x148] ;  /* 0x0000520000197ab9 */ /* 0x000fe20000000800 */
[----:B------:R-:W-:Y:S01]  /*15ff0*/  ULDC UR22, c[0x0][0x648] ;  /* 0x0001920000167ab9 */ /* 0x000fe20000000800 */
[----:B------:R-:W-:Y:S01]  /*16000*/  ULDC UR23, c[0x0][0x638] ;  /* 0x00018e0000177ab9 */ /* 0x000fe20000000800 */
        /* <DEDUP_REMOVED lines=14> */
.L_x_545:
[----:B------:R-:W-:Y:S01]  /*160f0*/  UISETP.NE.AND UP0, UPT, UR45, URZ, UPT ;  /* 0x0000003f2d00728c */ /* 0x000fe2000bf05270 */
[----:B------:R-:W-:Y:S01]  /*16100*/  IMAD.MOV.U32 R0, RZ, RZ, 0x1 ;  /* 0x00000001ff007424 */ /* 0x000fe200078e00ff */
[----:B------:R-:W-:Y:S02]  /*16110*/  USHF.R.U64 UR4, UR6, UR22, UR8 ;  /* 0x0000001606047299 */ /* 0x000fe40008001208 */
[----:B------:R-:W-:Y:S02]  /*16120*/  ULOP3.LUT UR41, UR15, UR41, URZ, 0xc0, !UPT ;  /* 0x000000290f297292 */ /* 0x000fe4000f8ec03f */
[----:B------:R-:W-:Y:S02]  /*16130*/  UIADD3 UR5, -UR4, URZ, URZ ;  /* 0x0000003f04057290 */ /* 0x000fe4000fffe13f */
[----:B------:R-:W-:Y:S02]  /*16140*/  UIMAD UR41, UR24, UR4, UR41 ;  /* 0x00000004182972a4 */ /* 0x000fe4000f8e0229 */
[----:B------:R-:W-:-:S02]  /*16150*/  ULOP3.LUT UR16, UR16, UR20, URZ, 0xc0, !UPT ;  /* 0x0000001410107292 */ /* 0x000fc4000f8ec03f */
[----:B------:R-:W-:Y:S02]  /*16160*/  @UP0 UIMAD UR21, UR25, UR19, UR18 ;  /* 0x00000013191502a4 */ /* 0x000fe4000f8e0212 */
[----:B------:R-:W-:-:S03]  /*16170*/  UIMAD UR4, UR5, UR23, UR17 ;  /* 0x00000017050472a4 */ /* 0x000fc6000f8e0211 */
[----:B------:R-:W-:Y:S01]  /*16180*/  ULDC UR5, c[0x0][0x610] ;  /* 0x0001840000057ab9 */ /* 0x000fe20000000800 */
[----:B------:R-:W-:Y:S02]  /*16190*/  UIMAD UR4, UR4, UR7, UR16 ;  /* 0x00000007040472a4 */ /* 0x000fe4000f8e0210 */
[----:B------:R-:W-:-:S04]  /*161a0*/  UIMAD UR41, UR41, UR5, UR21 ;  /* 0x00000005292972a4 */ /* 0x000fc8000f8e0215 */
[----:B------:R-:W-:Y:S02]  /*161b0*/  USEL UR42, UR4, UR41, !UP0 ;  /* 0x00000029042a7287 */ /* 0x000fe4000c000000 */
[----:B------:R-:W-:-:S12]  /*161c0*/  USEL UR41, UR41, UR4, !UP0 ;  /* 0x0000000429297287 */ /* 0x000fd8000c000000 */
.L_x_543:
[----:B------:R-:W-:-:S13]  /*161d0*/  LOP3.LUT P0, RZ, R0, 0xff, RZ, 0xc0, !PT ;  /* 0x000000ff00ff7812 */ /* 0x000fda000780c0ff */
[----:B------:R-:W-:Y:S05]  /*161e0*/  @P0 BRA `(.L_x_546) ;  /* 0xfffffeb000900947 */ /* 0x000fea000383ffff */
[----:B------:R-:W-:Y:S05]  /*161f0*/  EXIT ;  /* 0x000000000000794d */ /* 0x000fea0003800000 */
.L_x_7:
[----:B------:R-:W2:Y:S01]  /*16200*/  LDL R5, [R1+0x204] ;  /* 0x0002040001057983 */ /* 0x000ea20000100800 */
[----:B------:R-:W-:-:S03]  /*16210*/  ULDC.64 UR4, c[0x0][0x650] ;  /* 0x0001940000047ab9 */ /* 0x000fc60000000a00 */
[----:B------:R-:W3:Y:S01]  /*16220*/  LDL R4, [R1+0x200] ;  /* 0x0002000001047983 */ /* 0x000ee20000100800 */
[----:B------:R-:W-:Y:S01]  /*16230*/  PRMT R0, RZ, 0x7610, R0 ;  /* 0x00007610ff007816 */ /* 0x000fe20000000000 */
[----:B------:R-:W-:Y:S01]  /*16240*/  IMAD.MOV.U32 R2, RZ, RZ, -0x1 ;  /* 0xffffffffff027424 */ /* 0x000fe200078e00ff */
[----:B------:R-:W-:Y:S01]  /*16250*/  MOV R9, 0xffffffff ;  /* 0xffffffff00097802 */ /* 0x000fe20000000f00 */
[----:B------:R-:W-:Y:S01]  /*16260*/  IMAD.MOV.U32 R3, RZ, RZ, -0x1 ;  /* 0xffffffffff037424 */ /* 0x000fe200078e00ff */
[----:B--2---:R-:W-:-:S04]  /*16270*/  ISETP.GE.U32.AND P0, PT, R5, UR4, PT ;  /* 0x0000000405007c0c */ /* 0x004fc8000bf06070 */
[----:B---3--:R-:W-:-:S13]  /*16280*/  ISETP.GE.U32.AND.EX P0, PT, R4, UR5, PT, P0 ;  /* 0x0000000504007c0c */ /* 0x008fda000bf06100 */
        /* <DEDUP_REMOVED lines=21> */
.L_x_548:
[----:B------:R-:W-:Y:S01]  /*163e0*/  USHF.R.U64 UR4, UR14, UR19, UR15 ;  /* 0x000000130e047299 */ /* 0x000fe2000800120f */
[----:B------:R-:W-:Y:S01]  /*163f0*/  R2UR UR7, R4 ;  /* 0x00000000040772ca */ /* 0x000fe200000e0000 */
[----:B------:R-:W-:Y:S02]  /*16400*/  USHF.R.U32.HI UR5, URZ, UR19, UR15 ;  /* 0x000000133f057299 */ /* 0x000fe4000801160f */
[----:B------:R-:W-:Y:S01]  /*16410*/  UIADD3 UR13, UP0, URZ, -UR4, URZ ;  /* 0x800000043f0d7290 */ /* 0x000fe2000ff1e03f */
[----:B------:R-:W-:Y:S01]  /*16420*/  ULDC.64 UR14, c[0x0][0x620] ;  /* 0x00018800000e7ab9 */ /* 0x000fe20000000a00 */
[----:B------:R-:W-:Y:S02]  /*16430*/  UMOV UR6, UR20 ;  /* 0x0000001400067c82 */ /* 0x000fe40008000000 */
[----:B------:R-:W-:Y:S02]  /*16440*/  UIADD3.X UR5, URZ, ~UR5, URZ, UP0, !UPT ;  /* 0x800000053f057290 */ /* 0x000fe400087fe43f */
[----:B------:R-:W-:-:S02]  /*16450*/  UISETP.NE.AND UP1, UPT, UR45, URZ, UPT ;  /* 0x0000003f2d00728c */ /* 0x000fc4000bf25270 */
[----:B------:R-:W-:Y:S02]  /*16460*/  UIMAD UR5, UR5, UR14, URZ ;  /* 0x0000000e050572a4 */ /* 0x000fe4000f8e023f */
[----:B------:R-:W-:Y:S02]  /*16470*/  UIMAD.WIDE.U32 UR6, UR13, UR14, UR6 ;  /* 0x0000000e0d0672a5 */ /* 0x000fe4000f8e0006 */
[----:B------:R-:W-:Y:S01]  /*16480*/  UIMAD UR5, UR13, UR15, UR5 ;  /* 0x0000000f0d0572a4 */ /* 0x000fe2000f8e0205 */
[----:B------:R-:W-:Y:S02]  /*16490*/  ULDC UR14, c[0x0][0x608] ;  /* 0x00018200000e7ab9 */ /* 0x000fe40000000800 */
[----:B------:R-:W-:Y:S01]  /*164a0*/  ULDC UR13, c[0x0][0x618] ;  /* 0x00018600000d7ab9 */ /* 0x000fe20000000800 */
[----:B------:R-:W-:Y:S01]  /*164b0*/  UIADD3 UR5, UR7, UR5, URZ ;  /* 0x0000000507057290 */ /* 0x000fe2000fffe03f */
[----:B------:R-:W-:Y:S01]  /*164c0*/  ULDC UR22, c[0x0][0x658] ;  /* 0x0001960000167ab9 */ /* 0x000fe20000000800 */
[----:B------:R-:W-:-:S02]  /*164d0*/  @UP1 UIMAD UR8, UR11, UR12, UR10 ;  /* 0x0000000c0b0812a4 */ /* 0x000fc4000f8e020a */
[----:B------:R-:W-:Y:S02]  /*164e0*/  USHF.R.U64 UR17, UR6, UR13, UR5 ;  /* 0x0000000d06117299 */ /* 0x000fe40008001205 */
[----:B------:R-:W-:Y:S01]  /*164f0*/  USHF.R.U32.HI UR5, URZ, UR13, UR5 ;  /* 0x0000000d3f057299 */ /* 0x000fe20008011605 */
[----:B------:R-:W-:Y:S01]  /*16500*/  ULDC.64 UR6, c[0x0][0x640] ;  /* 0x0001900000067ab9 */ /* 0x000fe20000000a00 */
[----:B------:R-:W-:Y:S01]  /*16510*/  UMOV UR10, 0xffffffff ;  /* 0xffffffff000a7882 */ /* 0x000fe20000000000 */
[----:B------:R-:W-:Y:S01]  /*16520*/  ISETP.NE.U32.AND P0, PT, RZ, UR6, PT ;  /* 0x00000006ff007c0c */ /* 0x000fe2000bf05070 */
[----:B------:R-:W-:Y:S02]  /*16530*/  USHF.R.U64 UR18, UR17, UR14, UR5 ;  /* 0x0000000e11127299 */ /* 0x000fe40008001205 */
[----:B------:R-:W-:Y:S01]  /*16540*/  USHF.R.U32.HI UR5, URZ, UR14, UR5 ;  /* 0x0000000e3f057299 */ /* 0x000fe20008011605 */
[----:B------:R-:W-:Y:S01]  /*16550*/  ISETP.NE.AND.EX P0, PT, RZ, UR7, PT, P0 ;  /* 0x00000007ff007c0c */ /* 0x000fe2000bf05300 */
[----:B------:R-:W-:-:S02]  /*16560*/  USHF.L.U32 UR11, UR10, UR22, URZ ;  /* 0x000000160a0b7299 */ /* 0x000fc4000800063f */
[----:B------:R-:W-:Y:S01]  /*16570*/  USHF.R.U64 UR19, UR18, UR22, UR5 ;  /* 0x0000001612137299 */ /* 0x000fe20008001205 */
[----:B------:R-:W-:Y:S01]  /*16580*/  ULDC UR20, c[0x0][0x600] ;  /* 0x0001800000147ab9 */ /* 0x000fe20000000800 */
[----:B------:R-:W-:Y:S02]  /*16590*/  USHF.R.U32.HI UR10, URZ, UR22, UR5 ;  /* 0x000000163f0a7299 */ /* 0x000fe40008011605 */
[----:B------:R-:W-:Y:S02]  /*165a0*/  UIADD3 UR21, UR20, -0x1, URZ ;  /* 0xffffffff14157890 */ /* 0x000fe4000fffe03f */
[----:B------:R-:W-:Y:S01]  /*165b0*/  ULOP3.LUT UR26, URZ, UR11, URZ, 0x33, !UPT ;  /* 0x0000000b3f1a7292 */ /* 0x000fe2000f8e333f */
        /* <DEDUP_REMOVED lines=17> */
.L_x_549:
[----:B------:R-:W-:Y:S01]  /*166d0*/  USHF.R.U64 UR6, UR5, UR23, UR10 ;  /* 0x0000001705067299 */ /* 0x000fe2000800120a */
[----:B------:R-:W-:Y:S01]  /*166e0*/  IMAD.MOV.U32 R0, RZ, RZ, 0x1 ;  /* 0x00000001ff007424 */ /* 0x000fe200078e00ff */
[----:B------:R-:W-:Y:S01]  /*166f0*/  USHF.L.U32 UR25, UR25, UR22, URZ ;  /* 0x0000001619197299 */ /* 0x000fe2000800063f */
[----:B------:R-:W-:Y:S01]  /*16700*/  IMAD.U32 R9, RZ, RZ, UR4 ;  /* 0x00000004ff097e24 */ /* 0x000fe2000f8e00ff */
[----:B------:R-:W-:Y:S02]  /*16710*/  ULOP3.LUT UR5, UR18, UR26, URZ, 0xc0, !UPT ;  /* 0x0000001a12057292 */ /* 0x000fe4000f8ec03f */
[----:B------:R-:W-:Y:S02]  /*16720*/  UIADD3 UR7, -UR6, URZ, URZ ;  /* 0x0000003f06077290 */ /* 0x000fe4000fffe13f */
[----:B------:R-:W-:Y:S02]  /*16730*/  UIMAD UR6, UR25, UR6, UR5 ;  /* 0x00000006190672a4 */ /* 0x000fe4000f8e0205 */
[----:B------:R-:W-:-:S02]  /*16740*/  ULOP3.LUT UR17, UR17, UR21, URZ, 0xc0, !UPT ;  /* 0x0000001511117292 */ /* 0x000fc4000f8ec03f */
[----:B------:R-:W-:Y:S02]  /*16750*/  UIMAD UR5, UR7, UR24, UR19 ;  /* 0x00000018070572a4 */ /* 0x000fe4000f8e0213 */
[----:B------:R-:W-:Y:S01]  /*16760*/  UISETP.NE.AND UP0, UPT, UR45, URZ, UPT ;  /* 0x0000003f2d00728c */ /* 0x000fe2000bf05270 */
[----:B------:R-:W-:Y:S01]  /*16770*/  ULDC UR7, c[0x0][0x610] ;  /* 0x0001840000077ab9 */ /* 0x000fe20000000800 */
[----:B------:R-:W-:Y:S02]  /*16780*/  UIMAD UR5, UR5, UR20, UR17 ;  /* 0x00000014050572a4 */ /* 0x000fe4000f8e0211 */
[----:B------:R-:W-:-:S04]  /*16790*/  UIMAD UR8, UR6, UR7, UR8 ;  /* 0x00000007060872a4 */ /* 0x000fc8000f8e0208 */
[----:B------:R-:W-:Y:S02]  /*167a0*/  USEL UR6, UR5, UR8, !UP0 ;  /* 0x0000000805067287 */ /* 0x000fe4000c000000 */
[----:B------:R-:W-:-:S04]  /*167b0*/  USEL UR8, UR8, UR5, !UP0 ;  /* 0x0000000508087287 */ /* 0x000fc8000c000000 */
[----:B------:R-:W-:Y:S02]  /*167c0*/  IMAD.U32 R3, RZ, RZ, UR6 ;  /* 0x00000006ff037e24 */ /* 0x000fe4000f8e00ff */
[----:B------:R-:W-:-:S07]  /*167d0*/  IMAD.U32 R2, RZ, RZ, UR8 ;  /* 0x00000008ff027e24 */ /* 0x000fce000f8e00ff */
.L_x_547:
[----:B------:R-:W-:-:S08]  /*167e0*/  NOP ;  /* 0x0000000000007918 */ /* 0x000fd00000000000 */
[----:B0-----:R-:W0:-:S00]  /*167f0*/  USETMAXREG.DEALLOC.CTAPOOL 0x18 ;  /* 0x00000018000079c8 */ /* 0x001e0000080e0500 */
[----:B------:R-:W-:-:S13]  /*16800*/  ISETP.NE.AND P0, PT, RZ, UR9, PT ;  /* 0x00000009ff007c0c */ /* 0x000fda000bf05270 */
[----:B------:R-:W-:Y:S05]  /*16810*/  @P0 EXIT ;  /* 0x000000000000094d */ /* 0x000fea0003800000 */
[----:B0-----:R-:W-:Y:S01]  /*16820*/  LOP3.LUT P0, RZ, R0, 0xff, RZ, 0xc0, !PT ;  /* 0x000000ff00ff7812 */ /* 0x001fe2000780c0ff */
[----:B------:R-:W-:Y:S01]  /*16830*/  IMAD.MOV.U32 R0, RZ, RZ, 0x1 ;  /* 0x00000001ff007424 */ /* 0x000fe200078e00ff */
[----:B------:R-:W-:-:S11]  /*16840*/  MOV R6, RZ ;  /* 0x000000ff00067202 */ /* 0x000fd60000000f00 */
[----:B------:R-:W-:Y:S05]  /*16850*/  @!P0 BRA `(.L_x_550) ;  /* 0x0000000c00d08947 */ /* 0x000fea0003800000 */
[----:B------:R-:W0:Y:S01]  /*16860*/  S2UR UR8, SR_CgaCtaId ;  /* 0x00000000000879c3 */ /* 0x000e220000008800 */
[----:B------:R-:W-:Y:S01]  /*16870*/  ULDC UR4, c[0x0][0x28c] ;  /* 0x0000a30000047ab9 */ /* 0x000fe20000000800 */
[----:B------:R-:W-:Y:S01]  /*16880*/  ULDC UR7, c[0x0][0x658] ;  /* 0x0001960000077ab9 */ /* 0x000fe20000000800 */
[----:B------:R-:W-:Y:S01]  /*16890*/  UMOV UR11, 0xffffffff ;  /* 0xffffffff000b7882 */ /* 0x000fe20000000000 */
[----:B------:R-:W-:Y:S01]  /*168a0*/  UIADD3 UR17, UR4, 0x1f, URZ ;  /* 0x0000001f04117890 */ /* 0x000fe2000fffe03f */
[----:B------:R-:W-:Y:S01]  /*168b0*/  BSSY B0, `(.L_x_550) ;  /* 0x00000ee000007945 */ /* 0x000fe20003800000 */
[----:B------:R-:W-:Y:S01]  /*168c0*/  ULDC UR5, c[0x0][0x600] ;  /* 0x0001800000057ab9 */ /* 0x000fe20000000800 */
[----:B------:R-:W-:Y:S01]  /*168d0*/  USHF.L.U32 UR11, UR11, UR7, URZ ;  /* 0x000000070b0b7299 */ /* 0x000fe2000800063f */
[----:B------:R-:W-:Y:S01]  /*168e0*/  IMAD.MOV.U32 R8, RZ, RZ, 0x1 ;  /* 0x00000001ff087424 */ /* 0x000fe200078e00ff */
[----:B------:R-:W-:Y:S01]  /*168f0*/  UMOV UR19, 0x1 ;  /* 0x0000000100137882 */ /* 0x000fe20000000000 */
[----:B------:R-:W-:Y:S01]  /*16900*/  UIADD3 UR4, UR5, -0x1, URZ ;  /* 0xffffffff05047890 */ /* 0x000fe2000fffe03f */
[----:B------:R-:W-:Y:S01]  /*16910*/  IMAD.MOV.U32 R0, RZ, RZ, 0x1 ;  /* 0x00000001ff007424 */ /* 0x000fe200078e00ff */
[----:B------:R-:W-:Y:S01]  /*16920*/  ULDC UR9, c[0x0][0xc] ;  /* 0x0000030000097ab9 */ /* 0x000fe20000000800 */
[----:B------:R-:W-:Y:S01]  /*16930*/  USHF.L.U32 UR5, UR19, UR7, URZ ;  /* 0x0000000713057299 */ /* 0x000fe2000800063f */
[----:B------:R-:W-:Y:S01]  /*16940*/  IMAD.MOV.U32 R6, RZ, RZ, RZ ;  /* 0x000000ffff067224 */ /* 0x000fe200078e00ff */
[----:B------:R-:W-:Y:S01]  /*16950*/  USHF.R.S32.HI UR18, URZ, 0x1f, UR17 ;  /* 0x0000001f3f127899 */ /* 0x000fe20008011411 */
[----:B------:R-:W-:Y:S01]  /*16960*/  ULDC UR14, c[0x0][0x10] ;  /* 0x00000400000e7ab9 */ /* 0x000fe20000000800 */
[----:B------:R-:W-:-:S02]  /*16970*/  ULOP3.LUT UR7, URZ, UR11, URZ, 0x33, !UPT ;  /* 0x0000000b3f077292 */ /* 0x000fc4000f8e333f */
[----:B------:R-:W-:Y:S01]  /*16980*/  ULEA.HI UR17, UR18, UR17, URZ, 0x5 ;  /* 0x0000001112117291 */ /* 0x000fe2000f8f283f */
[----:B------:R-:W-:Y:S01]  /*16990*/  ULDC UR16, c[0x0][0x14] ;  /* 0x0000050000107ab9 */ /* 0x000fe20000000800 */
[----:B------:R-:W-:Y:S01]  /*169a0*/  UMOV UR20, 0x11 ;  /* 0x0000001100147882 */ /* 0x000fe20000000000 */
[----:B0-----:R-:W-:Y:S02]  /*169b0*/  USHF.R.U32.HI UR28, URZ, 0x2, UR8 ;  /* 0x000000023f1c7899 */ /* 0x001fe40008011608 */
[----:B------:R-:W-:Y:S02]  /*169c0*/  ULOP3.LUT UR10, UR8, 0x3, URZ, 0xc0, !UPT ;  /* 0x00000003080a7892 */ /* 0x000fe4000f8ec03f */
[----:B------:R-:W-:Y:S02]  /*169d0*/  USHF.L.U32 UR6, UR8, 0x6, URZ ;  /* 0x0000000608067899 */ /* 0x000fe4000800063f */
[----:B------:R-:W-:Y:S02]  /*169e0*/  USHF.L.U32 UR27, UR8, 0xb, URZ ;  /* 0x0000000b081b7899 */ /* 0x000fe4000800063f */
[----:B------:R-:W-:-:S02]  /*169f0*/  ULOP3.LUT UR8, UR8, 0xfffffffc, URZ, 0xc0, !UPT ;  /* 0xfffffffc08087892 */ /* 0x000fc4000f8ec03f */
[----:B------:R-:W-:Y:S02]  /*16a00*/  UISETP.GT.U32.AND UP0, UPT, UR10, 0xffff, UPT ;  /* 0x0000ffff0a00788c */ /* 0x000fe4000bf04070 */
[----:B------:R-:W-:Y:S02]  /*16a10*/  ULOP3.LUT UR12, UR8, 0x1, URZ, 0xfc, !UPT ;  /* 0x00000001080c7892 */ /* 0x000fe4000f8efc3f */
[----:B------:R-:W-:Y:S02]  /*16a20*/  ULOP3.LUT UR13, UR8, 0x2, URZ, 0xfc, !UPT ;  /* 0x00000002080d7892 */ /* 0x000fe4000f8efc3f */
[----:B------:R-:W-:Y:S02]  /*16a30*/  USHF.L.U32 UR11, UR19, UR8, URZ ;  /* 0x00000008130b7299 */ /* 0x000fe4000800063f */
[----:B------:R-:W-:Y:S02]  /*16a40*/  ULOP3.LUT UR15, UR8, 0x3, URZ, 0xfc, !UPT ;  /* 0x00000003080f7892 */ /* 0x000fe4000f8efc3f */
[----:B------:R-:W-:-:S02]  /*16a50*/  UIMAD.WIDE.U32 UR8, UR9, UR14, URZ ;  /* 0x0000000e090872a5 */ /* 0x000fc4000f8e003f */
[----:B------:R-:W-:Y:S02]  /*16a60*/  USHF.L.U32 UR12, UR19, UR12, URZ ;  /* 0x0000000c130c7299 */ /* 0x000fe4000800063f */
[----:B------:R-:W-:Y:S02]  /*16a70*/  USHF.L.U32 UR14, UR19, UR13, URZ ;  /* 0x0000000d130e7299 */ /* 0x000fe4000800063f */
[----:B------:R-:W-:Y:S02]  /*16a80*/  USEL UR10, UR10, 0xffff, !UP0 ;  /* 0x0000ffff0a0a7887 */ /* 0x000fe4000c000000 */
[----:B------:R-:W-:Y:S02]  /*16a90*/  USHF.L.U32 UR15, UR19, UR15, URZ ;  /* 0x0000000f130f7299 */ /* 0x000fe4000800063f */
[----:B------:R-:W-:Y:S02]  /*16aa0*/  UIMAD.WIDE.U32 UR22, UR8, UR16, URZ ;  /* 0x00000010081672a5 */ /* 0x000fe4000f8e003f */
[----:B------:R-:W-:-:S02]  /*16ab0*/  UIMAD UR18, UR9, UR16, URZ ;  /* 0x00000010091272a4 */ /* 0x000fc4000f8e023f */
[----:B------:R-:W-:Y:S02]  /*16ac0*/  USHF.R.S32.HI UR13, URZ, 0x5, UR17 ;  /* 0x000000053f0d7899 */ /* 0x000fe40008011411 */
[----:B------:R-:W-:Y:S02]  /*16ad0*/  ULOP3.LUT UR11, UR14, UR11, UR12, 0xfe, !UPT ;  /* 0x0000000b0e0b7292 */ /* 0x000fe4000f8efe0c */
[----:B------:R-:W-:Y:S02]  /*16ae0*/  ULOP3.LUT UR10, UR10, 0xffff, URZ, 0xc0, !UPT ;  /* 0x0000ffff0a0a7892 */ /* 0x000fe4000f8ec03f */
[----:B------:R-:W-:Y:S02]  /*16af0*/  ULOP3.LUT UR26, UR40, 0x2, URZ, 0xfc, !UPT ;  /* 0x00000002281a7892 */ /* 0x000fe4000f8efc3f */
[----:B------:R-:W-:Y:S02]  /*16b00*/  ULOP3.LUT UR6, UR6, 0xc0, URZ, 0xc0, !UPT ;  /* 0x000000c006067892 */ /* 0x000fe4000f8ec03f */
[----:B------:R-:W-:-:S02]  /*16b10*/  UIADD3 UR18, UR23, UR18, URZ ;  /* 0x0000001217127290 */ /* 0x000fc4000fffe03f */
[----:B------:R-:W-:Y:S02]  /*16b20*/  ULOP3.LUT UR19, UR11, UR15, URZ, 0xfc, !UPT ;  /* 0x0000000f0b137292 */ /* 0x000fe4000f8efc3f */
[----:B------:R-:W-:Y:S02]  /*16b30*/  USHF.L.U32 UR20, UR20, UR10, URZ ;  /* 0x0000000a14147299 */ /* 0x000fe4000800063f */
[----:B------:R-:W-:Y:S01]  /*16b40*/  UIADD3 UR35, UR13, 0x1, URZ ;  /* 0x000000010d237890 */ /* 0x000fe2000fffe03f */
[----:B------:R-:W-:-:S11]  /*16b50*/  ULDC.64 UR30, c[0x0][0x198] ;  /* 0x00006600001e7ab9 */ /* 0x000fd60000000a00 */
.L_x_561:
[----:B------:R-:W-:-:S03]  /*16b60*/  UMOV UR8, 0xffffffff ;  /* 0xffffffff00087882 */ /* 0x000fc60000000000 */
[----:B------:R-:W-:Y:S05]  /*16b70*/  BRA.DIV UR8, `(.L_x_551) ;  /* 0x0000001208607947 */ /* 0x000fea000b800000 */
[----:B------:R-:W-:-:S13]  /*16b80*/  ELECT P6, URZ, PT ;  /* 0x00000000003f782f */ /* 0x000fda00038c0000 */
.L_x_575:
[----:B------:R-:W0:Y:S01]  /*16b90*/  LDC R4, c[0x0][0x28c] ;  /* 0x0000a300ff047b82 */ /* 0x000e220000000800 */
[----:B------:R-:W-:Y:S01]  /*16ba0*/  BSSY B1, `(.L_x_552) ;  /* 0x000003f000017945 */ /* 0x000fe20003800000 */
[----:B0-----:R-:W-:-:S13]  /*16bb0*/  ISETP.LT.OR P6, PT, R4, 0x1, !P6 ;  /* 0x000000010400780c */ /* 0x001fda00077c1670 */
[----:B------:R-:W-:Y:S05]  /*16bc0*/  @P6 BRA `(.L_x_553) ;  /* 0x0000000000f06947 */ /* 0x000fea0003800000 */
[----:B------:R-:W-:Y:S01]  /*16bd0*/  LEA R4, R2, UR28, 0x1 ;  /* 0x0000001c02047c11 */ /* 0x000fe2000f8e08ff */
[----:B------:R-:W-:Y:S01]  /*16be0*/  IMAD.MOV.U32 R12, RZ, RZ, RZ ;  /* 0x000000ffff0c7224 */ /* 0x000fe200078e00ff */
[----:B------:R-:W-:Y:S01]  /*16bf0*/  LEA R2, R3, UR6, 0x8 ;  /* 0x0000000603027c11 */ /* 0x000fe2000f8e40ff */
[----:B------:R-:W-:Y:S01]  /*16c00*/  IMAD.MOV.U32 R3, RZ, RZ, R0 ;  /* 0x000000ffff037224 */ /* 0x000fe200078e0000 */
[----:B------:R-:W-:Y:S01]  /*16c10*/  MOV R14, UR35 ;  /* 0x00000023000e7c02 */ /* 0x000fe20008000f00 */
[----:B------:R-:W-:Y:S02]  /*16c20*/  IMAD.SHL.U32 R11, R4, 0x80, RZ ;  /* 0x00000080040b7824 */ /* 0x000fe400078e00ff */
[----:B------:R-:W-:-:S07]  /*16c30*/  IMAD.MOV.U32 R4, RZ, RZ, R6 ;  /* 0x000000ffff047224 */ /* 0x000fce00078e0006 */
.L_x_556:
[----:B------:R-:W0:Y:S01]  /*16c40*/  S2R R10, SR_CgaCtaId ;  /* 0x00000000000a7919 */ /* 0x000e220000008800 */
[----:B------:R-:W-:Y:S01]  /*16c50*/  MOV R5, 0x400 ;  /* 0x0000040000057802 */ /* 0x000fe20000000f00 */
[----:B------:R-:W1:Y:S03]  /*16c60*/  S2R R7, SR_TID.X ;  /* 0x0000000000077919 */ /* 0x000e660000002100 */
[----:B0-----:R-:W-:Y:S02]  /*16c70*/  LEA R13, R10, R5, 0x18 ;  /* 0x000000050a0d7211 */ /* 0x001fe400078ec0ff */
[----:B------:R-:W-:Y:S02]  /*16c80*/  SHF.L.U32 R5, R3, 0x1f, RZ ;  /* 0x0000001f03057819 */ /* 0x000fe400000006ff */
[----:B-1----:R-:W-:Y:S01]  /*16c90*/  LOP3.LUT P1, RZ, R7, 0x7f, RZ, 0xc0, !PT ;  /* 0x0000007f07ff7812 */ /* 0x002fe2000782c0ff */
[----:B------:R-:W-:-:S04]  /*16ca0*/  IMAD R10, R4, 0x8, R13 ;  /* 0x00000008040a7824 */ /* 0x000fc800078e020d */
[----:B------:R-:W0:Y:S08]  /*16cb0*/  SYNCS.PHASECHK.TRANS64.TRYWAIT P0, [R10+URZ+0x38], R5 ;  /* 0x000038050a0075a7 */ /* 0x000e30000800017f */
[----:B------:R-:W1:Y:S01]  /*16cc0*/  @!P1 LDC R7, c[0x0][0x500] ;  /* 0x00014000ff079b82 */ /* 0x000e620000000800 */
[----:B0-----:R-:W-:Y:S05]  /*16cd0*/  @!P0 BRA `(.L_x_554) ;  /* 0x0000001000288947 */ /* 0x001fea0003800000 */
.L_x_576:
[----:B------:R-:W-:Y:S01]  /*16ce0*/  UPRMT UR8, UR26, 0x9910, URZ ;  /* 0x000099101a087896 */ /* 0x000fe2000800003f */
[----:B-1----:R1:W-:Y:S03]  /*16cf0*/  @!P1 SYNCS.ARRIVE.TRANS64 RZ, [R10+URZ], R7 ;  /* 0x000000070aff99a7 */ /* 0x0023e6000800003f */
[----:B------:R-:W-:-:S06]  /*16d00*/  UISETP.NE.AND UP0, UPT, UR8, 0x2, UPT ;  /* 0x000000020800788c */ /* 0x000fcc000bf05270 */
[----:B------:R-:W-:-:S13]  /*16d10*/  PLOP3.LUT P0, PT, PT, PT, UP0, 0x80, 0x0 ;  /* 0x000000000000781c */ /* 0x000fda0003f0f008 */
[----:B-1----:R-:W-:Y:S05]  /*16d20*/  @P0 BRA `(.L_x_555) ;  /* 0x0000000000040947 */ /* 0x002fea0003800000 */
[----:B------:R-:W-:Y:S01]  /*16d30*/  BPT.TRAP 0x1 ;  /* 0x000000040000795c */ /* 0x000fe20000300000 */
.L_x_555:
[----:B------:R-:W-:Y:S01]  /*16d40*/  R2UR UR8, R4 ;  /* 0x00000000040872ca */ /* 0x000fe200000e0000 */
[----:B------:R-:W-:Y:S01]  /*16d50*/  VIADD R14, R14, 0xffffffff ;  /* 0xffffffff0e0e7836 */ /* 0x000fe20000000000 */
[----:B------:R-:W-:Y:S01]  /*16d60*/  R2UR UR15, R13 ;  /* 0x000000000d0f72ca */ /* 0x000fe200000e0000 */
[----:B------:R-:W-:Y:S01]  /*16d70*/  UIADD3 UR14, UP0, UR30, 0xf0, URZ ;  /* 0x000000f01e0e7890 */ /* 0x000fe2000ff1e03f */
[----:B------:R-:W-:Y:S01]  /*16d80*/  R2UR UR29, R11 ;  /* 0x000000000b1d72ca */ /* 0x000fe200000e0000 */
[----:B------:R-:W-:Y:S01]  /*16d90*/  UIADD3 UR32, UP1, UR30, 0x1f0, URZ ;  /* 0x000001f01e207890 */ /* 0x000fe2000ff3e03f */
[----:B------:R-:W-:Y:S01]  /*16da0*/  R2UR UR9, R10 ;  /* 0x000000000a0972ca */ /* 0x000fe200000e0000 */
[----:B------:R-:W-:Y:S01]  /*16db0*/  UPRMT UR21, URZ, 0x5410, UR20 ;  /* 0x000054103f157896 */ /* 0x000fe20008000014 */
[----:B------:R-:W-:Y:S01]  /*16dc0*/  R2UR UR10, R12 ;  /* 0x000000000c0a72ca */ /* 0x000fe200000e0000 */
[----:B------:R-:W-:Y:S01]  /*16dd0*/  VIADD R4, R4, 0x1 ;  /* 0x0000000104047836 */ /* 0x000fe20000000000 */
[----:B------:R-:W-:Y:S01]  /*16de0*/  R2UR UR12, R9 ;  /* 0x00000000090c72ca */ /* 0x000fe200000e0000 */
[----:B------:R-:W-:Y:S01]  /*16df0*/  UPRMT UR36, URZ, 0x5410, UR19 ;  /* 0x000054103f247896 */ /* 0x000fe20008000013 */
[----:B------:R-:W-:Y:S01]  /*16e00*/  R2UR UR34, R2 ;  /* 0x00000000022272ca */ /* 0x000fe200000e0000 */
[----:B------:R-:W-:Y:S01]  /*16e10*/  USHF.L.U32 UR8, UR8, 0xd, URZ ;  /* 0x0000000d08087899 */ /* 0x000fe2000800063f */
[----:B------:R-:W-:Y:S01]  /*16e20*/  ISETP.GT.AND P1, PT, R14, 0x1, PT ;  /* 0x000000010e00780c */ /* 0x000fe20003f24270 */
[----:B------:R-:W-:Y:S01]  /*16e30*/  UIADD3.X UR33, URZ, UR31, URZ, UP1, !UPT ;  /* 0x0000001f3f217290 */ /* 0x000fe20008ffe43f */
[----:B------:R-:W-:Y:S01]  /*16e40*/  ISETP.NE.AND P0, PT, R4, 0x7, PT ;  /* 0x000000070400780c */ /* 0x000fe20003f05270 */
[----:B------:R-:W-:Y:S01]  /*16e50*/  ULEA UR11, UR28, UR8, 0xc ;  /* 0x000000081c0b7291 */ /* 0x000fe2000f8e603f */
[----:B------:R-:W-:Y:S01]  /*16e60*/  IADD3 R12, R12, 0x20, RZ ;  /* 0x000000200c0c7810 */ /* 0x000fe20007ffe0ff */
[----:B------:R-:W-:Y:S01]  /*16e70*/  ULOP3.LUT UR8, UR8, 0x1800, UR27, 0xf8, !UPT ;  /* 0x0000180008087892 */ /* 0x000fe2000f8ef81b */
[----:B0-----:R-:W-:Y:S01]  /*16e80*/  SEL R10, RZ, 0x1, P0 ;  /* 0x00000001ff0a7807 */ /* 0x001fe20000000000 */
[----:B------:R-:W-:Y:S01]  /*16e90*/  ULEA UR11, UR11, UR15, 0x1 ;  /* 0x0000000f0b0b7291 */ /* 0x000fe2000f8e083f */
[----:B------:R-:W-:Y:S01]  /*16ea0*/  SEL R4, R4, RZ, P0 ;  /* 0x000000ff04047207 */ /* 0x000fe20000000000 */
[----:B------:R-:W-:Y:S01]  /*16eb0*/  ULEA UR8, UR8, UR15, 0x1 ;  /* 0x0000000f08087291 */ /* 0x000fe2000f8e083f */
[----:B------:R-:W-:Y:S01]  /*16ec0*/  LOP3.LUT R3, R3, R10, RZ, 0x3c, !PT ;  /* 0x0000000a03037212 */ /* 0x000fe200078e3cff */
[----:B------:R-:W-:-:S02]  /*16ed0*/  UIADD3 UR24, UR11, 0x180, URZ ;  /* 0x000001800b187890 */ /* 0x000fc4000fffe03f */
[----:B------:R-:W-:Y:S02]  /*16ee0*/  UIADD3.X UR15, URZ, UR31, URZ, UP0, !UPT ;  /* 0x0000001f3f0f7290 */ /* 0x000fe400087fe43f */
[----:B------:R-:W-:Y:S01]  /*16ef0*/  UIADD3 UR25, UR8, 0x1c180, URZ ;  /* 0x0001c18008197890 */ /* 0x000fe2000fffe03f */
[----:B------:R-:W-:Y:S01]  /*16f00*/  UMOV UR16, 0x0 ;  /* 0x0000000000107882 */ /* 0x000fe20000000000 */
[----:B------:R-:W-:Y:S01]  /*16f10*/  UMOV UR17, 0x10000000 ;  /* 0x1000000000117882 */ /* 0x000fe20000000000 */
[----:B------:R-:W-:Y:S01]  /*16f20*/  UMOV UR11, UR29 ;  /* 0x0000001d000b7c82 */ /* 0x000fe20008000000 */
[----:B------:R-:W-:-:S03]  /*16f30*/  UMOV UR8, UR24 ;  /* 0x0000001800087c82 */ /* 0x000fc60008000000 */
[----:B------:R0:W-:Y:S02]  /*16f40*/  UTMALDG.3D.MULTICAST [UR8], [UR14], UR21, desc[UR16] ;  /* 0x000010080e0073b4 */ /* 0x0001e40008011815 */
[----:B0-----:R-:W-:Y:S01]  /*16f50*/  UMOV UR8, UR25 ;  /* 0x0000001900087c82 */ /* 0x001fe20008000000 */
[----:B------:R-:W-:Y:S02]  /*16f60*/  UMOV UR11, UR34 ;  /* 0x00000022000b7c82 */ /* 0x000fe40008000000 */
[----:B------:R0:W-:Y:S02]  /*16f70*/  UTMALDG.3D.MULTICAST [UR8], [UR32], UR36, desc[UR16] ;  /* 0x00001008200073b4 */ /* 0x0001e40008011824 */
[----:B0-----:R-:W-:Y:S05]  /*16f80*/  @P1 BRA `(.L_x_556) ;  /* 0xfffffffc002c1947 */ /* 0x001fea000383ffff */
.L_x_553:
[----:B------:R-:W-:Y:S05]  /*16f90*/  BSYNC B1 ;  /* 0x0000000000017941 */ /* 0x000fea0003800000 */
.L_x_552:
[----:B------:R-:W2:Y:S01]  /*16fa0*/  LDL.LU R15, [R1+0x200] ;  /* 0x00020000010f7983 */ /* 0x000ea20000300800 */
[----:B------:R-:W-:Y:S01]  /*16fb0*/  LOP3.LUT P1, RZ, R8, 0xff, RZ, 0xc0, !PT ;  /* 0x000000ff08ff7812 */ /* 0x000fe2000782c0ff */
[----:B------:R-:W-:Y:S01]  /*16fc0*/  VIADD R6, R6, UR13 ;  /* 0x0000000d06067c36 */ /* 0x000fe20008000000 */
[----:B------:R-:W-:Y:S01]  /*16fd0*/  ULDC.64 UR8, c[0x0][0x650] ;  /* 0x0001940000087ab9 */ /* 0x000fe20000000a00 */
[----:B------:R-:W3:Y:S01]  /*16fe0*/  LDL.LU R13, [R1+0x204] ;  /* 0x00020400010d7983 */ /* 0x000ee20000300800 */
[----:B------:R-:W-:Y:S01]  /*16ff0*/  UISETP.GE.U32.AND UP0, UPT, UR13, 0x7, UPT ;  /* 0x000000070d00788c */ /* 0x000fe2000bf06070 */
[C---:B------:R-:W-:Y:S01]  /*17000*/  IMAD.WIDE.U32 R2, R6.reuse, 0x24924925, RZ ;  /* 0x2492492506027825 */ /* 0x040fe200078e00ff */
[C---:B------:R-:W-:Y:S01]  /*17010*/  ISETP.GT.U32.AND P0, PT, R6.reuse, 0x6, PT ;  /* 0x000000060600780c */ /* 0x040fe20003f04070 */
[----:B------:R-:W-:Y:S01]  /*17020*/  BSSY B1, `(.L_x_557) ;  /* 0x0000074000017945 */ /* 0x000fe20003800000 */
[----:B------:R-:W-:Y:S01]  /*17030*/  MOV R9, 0xffffffff ;  /* 0xffffffff00097802 */ /* 0x000fe20000000f00 */
[----:B------:R-:W-:Y:S01]  /*17040*/  IMAD.IADD R2, R6, 0x1, -R3 ;  /* 0x0000000106027824 */ /* 0x000fe200078e0a03 */
[----:B------:R-:W-:-:S03]  /*17050*/  PRMT R8, RZ, 0x7610, R8 ;  /* 0x00007610ff087816 */ /* 0x000fc60000000008 */
[----:B------:R-:W0:Y:S01]  /*17060*/  @P1 S2R R4, SR_CgaCtaId ;  /* 0x0000000000041919 */ /* 0x000e220000008800 */
[----:B------:R-:W-:Y:S02]  /*17070*/  LEA.HI R2, R2, R3, RZ, 0x1f ;  /* 0x0000000302027211 */ /* 0x000fe400078ff8ff */
[----:B------:R-:W-:-:S04]  /*17080*/  @P1 MOV R3, 0x400 ;  /* 0x0000040000031802 */ /* 0x000fc80000000f00 */
[----:B0-----:R-:W-:Y:S01]  /*17090*/  @P1 LEA R3, R4, R3, 0x18 ;  /* 0x0000000304031211 */ /* 0x001fe200078ec0ff */
[----:B------:R-:W-:-:S03]  /*170a0*/  IMAD.U32 R4, RZ, RZ, UR13 ;  /* 0x0000000dff047e24 */ /* 0x000fc6000f8e00ff */
[----:B------:R0:W-:Y:S01]  /*170b0*/  @P1 SYNCS.ARRIVE.TRANS64.A1T0 RZ, [R3+URZ+0x88], RZ ;  /* 0x000088ff03ff19a7 */ /* 0x0001e2000810003f */
[----:B------:R-:W-:Y:S02]  /*170c0*/  PLOP3.LUT P1, PT, PT, PT, UP0, 0x80, 0x0 ;  /* 0x000000000000781c */ /* 0x000fe40003f2f008 */
[----:B------:R-:W-:Y:S02]  /*170d0*/  ISETP.LT.U32.AND P0, PT, R4, 0x7, P0 ;  /* 0x000000070400780c */ /* 0x000fe40000701070 */
[----:B------:R-:W-:Y:S02]  /*170e0*/  PRMT R4, RZ, 0x7610, R4 ;  /* 0x00007610ff047816 */ /* 0x000fe40000000004 */
[----:B0-----:R-:W-:-:S04]  /*170f0*/  SEL R3, RZ, 0x1, !P0 ;  /* 0x00000001ff037807 */ /* 0x001fc80004000000 */
[----:B------:R-:W-:Y:S02]  /*17100*/  LOP3.LUT R0, R0, R3, RZ, 0x3c, !PT ;  /* 0x0000000300007212 */ /* 0x000fe400078e3cff */
[----:B------:R-:W-:Y:S01]  /*17110*/  SHF.R.U32.HI R3, RZ, 0x2, R2 ;  /* 0x00000002ff037819 */ /* 0x000fe20000011602 */
[----:B------:R-:W-:-:S03]  /*17120*/  IMAD.MOV.U32 R2, RZ, RZ, -0x1 ;  /* 0xffffffffff027424 */ /* 0x000fc600078e00ff */
[----:B------:R-:W-:Y:S01]  /*17130*/  @P1 LOP3.LUT R0, R0, 0x1, R3, 0x78, !PT ;  /* 0x0000000100001812 */ /* 0x000fe200078e7803 */
[----:B------:R-:W-:Y:S02]  /*17140*/  IMAD R6, R3, -0x7, R6 ;  /* 0xfffffff903067824 */ /* 0x000fe400078e0206 */
[----:B------:R-:W-:Y:S01]  /*17150*/  IMAD.MOV.U32 R3, RZ, RZ, -0x1 ;  /* 0xffffffffff037424 */ /* 0x000fe200078e00ff */
[----:B---3--:R-:W-:-:S04]  /*17160*/  IADD3 R13, P0, R13, UR22, RZ ;  /* 0x000000160d0d7c10 */ /* 0x008fc8000ff1e0ff */
[----:B--2---:R-:W-:Y:S01]  /*17170*/  IADD3.X R15, R15, UR18, RZ, P0, !PT ;  /* 0x000000120f0f7c10 */ /* 0x004fe200087fe4ff */
[----:B------:R0:W-:Y:S01]  /*17180*/  STL [R1+0x204], R13 ;  /* 0x0002040d01007387 */ /* 0x0001e20000100800 */
[----:B------:R-:W-:-:S03]  /*17190*/  ISETP.GE.U32.AND P0, PT, R13, UR8, PT ;  /* 0x000000080d007c0c */ /* 0x000fc6000bf06070 */
[----:B------:R0:W-:Y:S01]  /*171a0*/  STL [R1+0x200], R15 ;  /* 0x0002000f01007387 */ /* 0x0001e20000100800 */
[----:B------:R-:W-:-:S13]  /*171b0*/  ISETP.GE.U32.AND.EX P0, PT, R15, UR9, PT, P0 ;  /* 0x000000090f007c0c */ /* 0x000fda000bf06100 */
[----:B0-----:R-:W-:Y:S05]  /*171c0*/  @P0 BRA `(.L_x_558) ;  /* 0x0000000400640947 */ /* 0x001fea0003800000 */
[----:B------:R-:W0:Y:S01]  /*171d0*/  S2R R7, SR_CTAID.X ;  /* 0x0000000000077919 */ /* 0x000e220000002500 */
[----:B------:R-:W-:Y:S01]  /*171e0*/  ULDC UR8, c[0x0][0x150] ;  /* 0x0000540000087ab9 */ /* 0x000fe20000000800 */
[----:B------:R-:W1:Y:S01]  /*171f0*/  LDC R4, c[0x0][0x144] ;  /* 0x00005100ff047b82 */ /* 0x000e620000000800 */
[----:B------:R-:W-:Y:S01]  /*17200*/  UISETP.NE.AND UP0, UPT, UR45, URZ, UPT ;  /* 0x0000003f2d00728c */ /* 0x000fe2000bf05270 */
[----:B------:R-:W2:Y:S01]  /*17210*/  S2R R5, SR_CTAID.Y ;  /* 0x0000000000057919 */ /* 0x000ea20000002600 */
[----:B------:R-:W-:-:S04]  /*17220*/  ULDC UR11, c[0x0][0x630] ;  /* 0x00018c00000b7ab9 */ /* 0x000fc80000000800 */
[----:B------:R-:W-:Y:S01]  /*17230*/  PLOP3.LUT P0, PT, PT, PT, UP0, 0x80, 0x0 ;  /* 0x000000000000781c */ /* 0x000fe20003f0f008 */
[----:B------:R-:W3:Y:S01]  /*17240*/  LDC R10, c[0x0][0x148] ;  /* 0x00005200ff0a7b82 */ /* 0x000ee20000000800 */
[----:B0-----:R-:W-:Y:S02]  /*17250*/  I2FP.F32.U32 R2, R7 ;  /* 0x0000000700027245 */ /* 0x001fe40000201000 */
[----:B--2---:R-:W-:-:S03]  /*17260*/  I2FP.F32.U32 R3, R5 ;  /* 0x0000000500037245 */ /* 0x004fc60000201000 */
[----:B------:R-:W-:Y:S01]  /*17270*/  FMUL R2, R2, UR8 ;  /* 0x0000000802027c20 */ /* 0x000fe20008400000 */
[----:B------:R-:W-:Y:S02]  /*17280*/  ULDC UR8, c[0x0][0x154] ;  /* 0x0000550000087ab9 */ /* 0x000fe40000000800 */
[----:B------:R-:W-:Y:S01]  /*17290*/  FMUL R9, R3, UR8 ;  /* 0x0000000803097c20 */ /* 0x000fe20008400000 */
[----:B------:R-:W-:Y:S02]  /*172a0*/  ULDC.64 UR8, c[0x0][0x628] ;  /* 0x00018a0000087ab9 */ /* 0x000fe40000000a00 */
[----:B------:R-:W0:Y:S08]  /*172b0*/  F2I.U32.TRUNC.NTZ R2, R2 ;  /* 0x0000000200027305 */ /* 0x000e30000020f000 */
[----:B------:R-:W2:Y:S01]  /*172c0*/  F2I.U32.TRUNC.NTZ R9, R9 ;  /* 0x0000000900097305 */ /* 0x000ea2000020f000 */
[----:B0-----:R-:W-:-:S02]  /*172d0*/  IMAD.MOV R3, RZ, RZ, -R2 ;  /* 0x000000ffff037224 */ /* 0x001fc400078e0a02 */
[----:B------:R-:W-:Y:S02]  /*172e0*/  IMAD.MOV.U32 R2, RZ, RZ, R13 ;  /* 0x000000ffff027224 */ /* 0x000fe400078e000d */
[----:B-1----:R-:W-:Y:S02]  /*172f0*/  IMAD R7, R4, R3, R7 ;  /* 0x0000000304077224 */ /* 0x002fe400078e0207 */
[----:B--2---:R-:W-:-:S04]  /*17300*/  IMAD.MOV R3, RZ, RZ, -R9 ;  /* 0x000000ffff037224 */ /* 0x004fc800078e0a09 */
[----:B---3--:R-:W-:Y:S01]  /*17310*/  @P0 IMAD R7, R10, R3, R5 ;  /* 0x000000030a070224 */ /* 0x008fe200078e0205 */
[----:B------:R-:W-:Y:S01]  /*17320*/  ISETP.NE.U32.AND P0, PT, RZ, UR8, PT ;  /* 0x00000008ff007c0c */ /* 0x000fe2000bf05070 */
[----:B------:R-:W-:-:S03]  /*17330*/  IMAD.MOV.U32 R3, RZ, RZ, R15 ;  /* 0x000000ffff037224 */ /* 0x000fc600078e000f */
[----:B------:R-:W-:-:S13]  /*17340*/  ISETP.NE.AND.EX P0, PT, RZ, UR9, PT, P0 ;  /* 0x00000009ff007c0c */ /* 0x000fda000bf05300 */
[----:B------:R-:W-:Y:S05]  /*17350*/  @!P0 BRA `(.L_x_559) ;  /* 0x0000000000288947 */ /* 0x000fea0003800000 */
[----:B------:R-:W-:Y:S02]  /*17360*/  ULDC UR10, c[0x0][0x634] ;  /* 0x00018d00000a7ab9 */ /* 0x000fe40000000800 */
[----:B------:R-:W-:-:S05]  /*17370*/  IADD3 R3, P0, R13, UR10, RZ ;  /* 0x0000000a0d037c10 */ /* 0x000fca000ff1e0ff */
[----:B------:R-:W-:-:S04]  /*17380*/  IMAD.X R9, RZ, RZ, R15, P0 ;  /* 0x000000ffff097224 */ /* 0x000fc800000e060f */
[----:B------:R-:W-:-:S04]  /*17390*/  IMAD.WIDE.U32 R4, R9, UR8, RZ ;  /* 0x0000000809047c25 */ /* 0x000fc8000f8e00ff */
[----:B------:R-:W-:-:S04]  /*173a0*/  IMAD.WIDE.U32 R4, P0, R3, UR9, R4 ;  /* 0x0000000903047c25 */ /* 0x000fc8000f800004 */
[----:B------:R-:W-:-:S04]  /*173b0*/  IMAD.WIDE.U32 R2, R3, UR8, RZ ;  /* 0x0000000803027c25 */ /* 0x000fc8000f8e00ff */
[----:B------:R-:W-:Y:S01]  /*173c0*/  IMAD.MOV.U32 R2, RZ, RZ, R5 ;  /* 0x000000ffff027224 */ /* 0x000fe200078e0005 */
[----:B------:R-:W-:Y:S02]  /*173d0*/  IADD3 RZ, P1, R3, R4, RZ ;  /* 0x0000000403ff7210 */ /* 0x000fe40007f3e0ff */
[----:B------:R-:W-:-:S03]  /*173e0*/  IADD3.X R3, RZ, RZ, RZ, P0, !PT ;  /* 0x000000ffff037210 */ /* 0x000fc600007fe4ff */
[----:B------:R-:W-:-:S08]  /*173f0*/  IMAD.WIDE.U32.X R2, R9, UR9, R2, P1 ;  /* 0x0000000909027c25 */ /* 0x000fd000088e0402 */
.L_x_559:
[--C-:B------:R-:W-:Y:S01]  /*17400*/  SHF.R.U64 R9, R2, UR11, R3.reuse ;  /* 0x0000000b02097c19 */ /* 0x100fe20008001203 */
[----:B------:R-:W-:Y:S01]  /*17410*/  ULDC.64 UR8, c[0x0][0x620] ;  /* 0x0001880000087ab9 */ /* 0x000fe20000000a00 */
[----:B------:R-:W-:Y:S01]  /*17420*/  SHF.R.U32.HI R2, RZ, UR11, R3 ;  /* 0x0000000bff027c19 */ /* 0x000fe20008011603 */
[----:B------:R-:W-:Y:S01]  /*17430*/  IMAD.MOV.U32 R3, RZ, RZ, R15 ;  /* 0x000000ffff037224 */ /* 0x000fe200078e000f */
[----:B------:R-:W-:Y:S01]  /*17440*/  IADD3 R11, P0, RZ, -R9, RZ ;  /* 0x80000009ff0b7210 */ /* 0x000fe20007f1e0ff */
[----:B------:R-:W-:-:S04]  /*17450*/  ULDC.64 UR10, c[0x0][0x640] ;  /* 0x00019000000a7ab9 */ /* 0x000fc80000000a00 */
[----:B------:R-:W-:Y:S01]  /*17460*/  IMAD.X R2, RZ, RZ, ~R2, P0 ;  /* 0x000000ffff027224 */ /* 0x000fe200000e0e02 */
[----:B------:R-:W-:-:S03]  /*17470*/  ISETP.NE.U32.AND P0, PT, RZ, UR10, PT ;  /* 0x0000000aff007c0c */ /* 0x000fc6000bf05070 */
[----:B------:R-:W-:Y:S01]  /*17480*/  IMAD R2, R2, UR8, RZ ;  /* 0x0000000802027c24 */ /* 0x000fe2000f8e02ff */
[----:B------:R-:W-:-:S03]  /*17490*/  ISETP.NE.AND.EX P0, PT, RZ, UR11, PT, P0 ;  /* 0x0000000bff007c0c */ /* 0x000fc6000bf05300 */
[----:B------:R-:W-:Y:S02]  /*174a0*/  IMAD R5, R11, UR9, R2 ;  /* 0x000000090b057c24 */ /* 0x000fe4000f8e0202 */
[----:B------:R-:W-:-:S04]  /*174b0*/  IMAD.MOV.U32 R2, RZ, RZ, R13 ;  /* 0x000000ffff027224 */ /* 0x000fc800078e000d */
[----:B------:R-:W-:Y:S01]  /*174c0*/  IMAD.WIDE.U32 R2, R11, UR8, R2 ;  /* 0x000000080b027c25 */ /* 0x000fe2000f8e0002 */
[----:B------:R-:W-:-:S03]  /*174d0*/  ULDC UR8, c[0x0][0x618] ;  /* 0x0001860000087ab9 */ /* 0x000fc60000000800 */
[----:B------:R-:W-:-:S05]  /*174e0*/  IMAD.IADD R3, R3, 0x1, R5 ;  /* 0x0000000103037824 */ /* 0x000fca00078e0205 */
[--C-:B------:R-:W-:Y:S02]  /*174f0*/  SHF.R.U64 R10, R2, UR8, R3.reuse ;  /* 0x00000008020a7c19 */ /* 0x100fe40008001203 */
[----:B------:R-:W-:Y:S01]  /*17500*/  SHF.R.U32.HI R3, RZ, UR8, R3 ;  /* 0x00000008ff037c19 */ /* 0x000fe20008011603 */
[----:B------:R-:W-:-:S03]  /*17510*/  ULDC UR8, c[0x0][0x608] ;  /* 0x0001820000087ab9 */ /* 0x000fc60000000800 */
[--C-:B------:R-:W-:Y:S02]  /*17520*/  SHF.R.U64 R12, R10, UR8, R3.reuse ;  /* 0x000000080a0c7c19 */ /* 0x100fe40008001203 */
[----:B------:R-:W-:Y:S01]  /*17530*/  SHF.R.U32.HI R3, RZ, UR8, R3 ;  /* 0x00000008ff037c19 */ /* 0x000fe20008011603 */
[----:B------:R-:W-:-:S03]  /*17540*/  ULDC UR8, c[0x0][0x658] ;  /* 0x0001960000087ab9 */ /* 0x000fc60000000800 */
[--C-:B------:R-:W-:Y:S02]  /*17550*/  SHF.R.U32.HI R13, RZ, UR8, R3.reuse ;  /* 0x00000008ff0d7c19 */ /* 0x100fe40008011603 */
[----:B------:R-:W-:-:S03]  /*17560*/  SHF.R.U64 R11, R12, UR8, R3 ;  /* 0x000000080c0b7c19 */ /* 0x000fc60008001203 */
[----:B------:R-:W-:Y:S01]  /*17570*/  IMAD.MOV.U32 R3, RZ, RZ, R13 ;  /* 0x000000ffff037224 */ /* 0x000fe200078e000d */
[----:B------:R-:W-:Y:S01]  /*17580*/  MOV R2, R11 ;  /* 0x0000000b00027202 */ /* 0x000fe20000000f00 */
[----:B------:R-:W-:Y:S06]  /*17590*/  @!P0 BRA `(.L_x_560) ;  /* 0x0000000000288947 */ /* 0x000fec0003800000 */
[----:B------:R-:W-:Y:S02]  /*175a0*/  ULDC UR8, c[0x0][0x64c] ;  /* 0x0001930000087ab9 */ /* 0x000fe40000000800 */
[----:B------:R-:W-:-:S05]  /*175b0*/  IADD3 R3, P0, R11, UR8, RZ ;  /* 0x000000080b037c10 */ /* 0x000fca000ff1e0ff */
[----:B------:R-:W-:-:S04]  /*175c0*/  IMAD.X R13, RZ, RZ, R13, P0 ;  /* 0x000000ffff0d7224 */ /* 0x000fc800000e060d */
[----:B------:R-:W-:-:S04]  /*175d0*/  IMAD.WIDE.U32 R4, R13, UR10, RZ ;  /* 0x0000000a0d047c25 */ /* 0x000fc8000f8e00ff */
[----:B------:R-:W-:-:S04]  /*175e0*/  IMAD.WIDE.U32 R4, P0, R3, UR11, R4 ;  /* 0x0000000b03047c25 */ /* 0x000fc8000f800004 */
[----:B------:R-:W-:-:S04]  /*175f0*/  IMAD.WIDE.U32 R2, R3, UR10, RZ ;  /* 0x0000000a03027c25 */ /* 0x000fc8000f8e00ff */
[----:B------:R-:W-:Y:S01]  /*17600*/  IMAD.MOV.U32 R2, RZ, RZ, R5 ;  /* 0x000000ffff027224 */ /* 0x000fe200078e0005 */
[----:B------:R-:W-:Y:S01]  /*17610*/  IADD3 RZ, P1, R3, R4, RZ ;  /* 0x0000000403ff7210 */ /* 0x000fe20007f3e0ff */
[----:B------:R-:W-:-:S04]  /*17620*/  IMAD.X R3, RZ, RZ, RZ, P0 ;  /* 0x000000ffff037224 */ /* 0x000fc800000e06ff */
[----:B------:R-:W-:-:S08]  /*17630*/  IMAD.WIDE.U32.X R2, R13, UR11, R2, P1 ;  /* 0x0000000b0d027c25 */ /* 0x000fd000088e0402 */
.L_x_560:
[----:B------:R-:W-:Y:S01]  /*17640*/  ULDC UR8, c[0x0][0x648] ;  /* 0x0001920000087ab9 */ /* 0x000fe20000000800 */
[----:B------:R-:W-:Y:S01]  /*17650*/  LOP3.LUT R12, R12, UR7, RZ, 0xc0, !PT ;  /* 0x000000070c0c7c12 */ /* 0x000fe2000f8ec0ff */
[----:B------:R-:W-:Y:S01]  /*17660*/  UISETP.NE.AND UP0, UPT, UR45, URZ, UPT ;  /* 0x0000003f2d00728c */ /* 0x000fe2000bf05270 */
[----:B------:R-:W-:Y:S01]  /*17670*/  SHF.R.U64 R3, R2, UR8, R3 ;  /* 0x0000000802037c19 */ /* 0x000fe20008001203 */
[----:B------:R-:W-:Y:S01]  /*17680*/  ULDC UR8, c[0x0][0x638] ;  /* 0x00018e0000087ab9 */ /* 0x000fe20000000800 */
[----:B------:R-:W-:-:S03]  /*17690*/  MOV R4, 0x1 ;  /* 0x0000000100047802 */ /* 0x000fc60000000f00 */
[----:B------:R-:W-:Y:S01]  /*176a0*/  IMAD.MOV R2, RZ, RZ, -R3 ;  /* 0x000000ffff027224 */ /* 0x000fe200078e0a03 */
[----:B------:R-:W-:Y:S01]  /*176b0*/  PLOP3.LUT P0, PT, PT, PT, UP0, 0x40, 0x0 ;  /* 0x000000000000781c */ /* 0x000fe20003f0e808 */
[----:B------:R-:W-:Y:S01]  /*176c0*/  IMAD R12, R3, UR5, R12 ;  /* 0x00000005030c7c24 */ /* 0x000fe2000f8e020c */
[----:B------:R-:W-:Y:S01]  /*176d0*/  PLOP3.LUT P1, PT, PT, PT, UP0, 0x40, 0x0 ;  /* 0x000000000000781c */ /* 0x000fe20003f2e808 */
[----:B------:R-:W-:Y:S01]  /*176e0*/  IMAD R11, R2, UR8, R11 ;  /* 0x00000008020b7c24 */ /* 0x000fe2000f8e020b */
[----:B------:R-:W-:Y:S01]  /*176f0*/  ULDC UR8, c[0x0][0x610] ;  /* 0x0001840000087ab9 */ /* 0x000fe20000000800 */
[----:B------:R-:W-:Y:S01]  /*17700*/  LOP3.LUT R2, R10, UR4, RZ, 0xc0, !PT ;  /* 0x000000040a027c12 */ /* 0x000fe2000f8ec0ff */
[----:B------:R-:W-:Y:S01]  /*17710*/  IMAD R7, R12, UR8, R7 ;  /* 0x000000080c077c24 */ /* 0x000fe2000f8e0207 */
[----:B------:R-:W-:-:S03]  /*17720*/  ULDC UR8, c[0x0][0x600] ;  /* 0x0001800000087ab9 */ /* 0x000fc60000000800 */
[----:B------:R-:W-:-:S05]  /*17730*/  IMAD R2, R11, UR8, R2 ;  /* 0x000000080b027c24 */ /* 0x000fca000f8e0202 */
[----:B------:R-:W-:Y:S02]  /*17740*/  SEL R3, R2, R7, P0 ;  /* 0x0000000702037207 */ /* 0x000fe40000000000 */
[----:B------:R-:W-:-:S07]  /*17750*/  SEL R2, R7, R2, P1 ;  /* 0x0000000207027207 */ /* 0x000fce0000800000 */
.L_x_558:
[----:B------:R-:W-:Y:S05]  /*17760*/  BSYNC B1 ;  /* 0x0000000000017941 */ /* 0x000fea0003800000 */
.L_x_557:
[----:B------:R-:W-:-:S13]  /*17770*/  LOP3.LUT P0, RZ, R4, 0xff, RZ, 0xc0, !PT ;  /* 0x000000ff04ff7812 */ /* 0x000fda000780c0ff */
[----:B------:R-:W-:Y:S05]  /*17780*/  @P0 BRA `(.L_x_561) ;  /* 0xfffffff000f40947 */ /* 0x000fea000383ffff */
[----:B------:R-:W-:Y:S05]  /*17790*/  BSYNC B0 ;  /* 0x0000000000007941 */ /* 0x000fea0003800000 */
.L_x_550:
[----:B------:R-:W-:-:S03]  /*177a0*/  UMOV UR8, 0xffffffff ;  /* 0xffffffff00087882 */ /* 0x000fc60000000000 */
[----:B------:R-:W-:Y:S05]  /*177b0*/  BRA.DIV UR8, `(.L_x_562) ;  /* 0x0000000608847947 */ /* 0x000fea000b800000 */
[----:B------:R-:W-:-:S13]  /*177c0*/  ELECT P6, URZ, PT ;  /* 0x00000000003f782f */ /* 0x000fda00038c0000 */
.L_x_579:
[----:B------:R-:W-:Y:S04]  /*177d0*/  BSSY B0, `(.L_x_563) ;  /* 0x0000047000007945 */ /* 0x000fe80003800000 */
[----:B------:R-:W-:Y:S05]  /*177e0*/  @!P6 BRA `(.L_x_564) ;  /* 0x000000040014e947 */ /* 0x000fea0003800000 */
[----:B------:R-:W-:-:S04]  /*177f0*/  ULOP3.LUT UR8, UR40, 0x2, URZ, 0xfc, !UPT ;  /* 0x0000000228087892 */ /* 0x000fc8000f8efc3f */
[----:B------:R-:W-:-:S06]  /*17800*/  UISETP.NE.AND UP0, UPT, UR8, 0x3, UPT ;  /* 0x000000030800788c */ /* 0x000fcc000bf05270 */
[----:B------:R-:W-:-:S13]  /*17810*/  PLOP3.LUT P0, PT, PT, PT, UP0, 0x80, 0x0 ;  /* 0x000000000000781c */ /* 0x000fda0003f0f008 */
[----:B------:R-:W-:Y:S05]  /*17820*/  @!P0 BRA `(.L_x_565) ;  /* 0x0000000000048947 */ /* 0x000fea0003800000 */
[----:B------:R-:W-:Y:S01]  /*17830*/  BPT.TRAP 0x1 ;  /* 0x000000040000795c */ /* 0x000fe20000300000 */
.L_x_565:
[----:B------:R-:W0:Y:S01]  /*17840*/  S2R R3, SR_CgaCtaId ;  /* 0x0000000000037919 */ /* 0x000e220000008800 */
[----:B------:R-:W-:-:S04]  /*17850*/  MOV R2, 0x400 ;  /* 0x0000040000027802 */ /* 0x000fc80000000f00 */
[----:B0-----:R-:W-:Y:S02]  /*17860*/  LEA R3, R3, R2, 0x18 ;  /* 0x0000000203037211 */ /* 0x001fe400078ec0ff */
[----:B------:R-:W-:-:S03]  /*17870*/  SHF.L.U32 R2, R0, 0x1f, RZ ;  /* 0x0000001f00027819 */ /* 0x000fc600000006ff */
[----:B------:R-:W-:-:S04]  /*17880*/  VIADD R3, R3, 0x38 ;  /* 0x0000003803037836 */ /* 0x000fc80000000000 */
[----:B------:R-:W-:-:S04]  /*17890*/  IMAD R5, R6, 0x8, R3 ;  /* 0x0000000806057824 */ /* 0x000fc800078e0203 */
[----:B------:R-:W0:Y:S02]  /*178a0*/  SYNCS.PHASECHK.TRANS64.TRYWAIT P0, [R5+URZ], R2 ;  /* 0x00000002050075a7 */ /* 0x000e24000800017f */
[----:B0-----:R-:W-:Y:S05]  /*178b0*/  @!P0 BRA `(.L_x_566) ;  /* 0x0000000400648947 */ /* 0x001fea0003800000 */
.L_x_580:
[----:B------:R-:W-:-:S05]  /*178c0*/  VIADD R6, R6, 0x1 ;  /* 0x0000000106067836 */ /* 0x000fca0000000000 */
[----:B------:R-:W-:-:S04]  /*178d0*/  ISETP.NE.AND P0, PT, R6, 0x7, PT ;  /* 0x000000070600780c */ /* 0x000fc80003f05270 */
[----:B0-----:R-:W-:Y:S02]  /*178e0*/  SEL R5, RZ, 0x1, P0 ;  /* 0x00000001ff057807 */ /* 0x001fe40000000000 */
[----:B------:R-:W-:Y:S02]  /*178f0*/  SEL R6, R6, RZ, P0 ;  /* 0x000000ff06067207 */ /* 0x000fe40000000000 */
[----:B------:R-:W-:-:S03]  /*17900*/  LOP3.LUT R5, R0, R5, RZ, 0x3c, !PT ;  /* 0x0000000500057212 */ /* 0x000fc600078e3cff */
[----:B------:R-:W-:Y:S01]  /*17910*/  IMAD R7, R6, 0x8, R3 ;  /* 0x0000000806077824 */ /* 0x000fe200078e0203 */
[----:B------:R-:W-:-:S04]  /*17920*/  SHF.L.U32 R0, R5, 0x1f, RZ ;  /* 0x0000001f05007819 */ /* 0x000fc800000006ff */
[----:B------:R-:W0:Y:S02]  /*17930*/  SYNCS.PHASECHK.TRANS64.TRYWAIT P0, [R7+URZ], R0 ;  /* 0x00000000070075a7 */ /* 0x000e24000800017f */
[----:B0-----:R-:W-:Y:S05]  /*17940*/  @!P0 BRA `(.L_x_567) ;  /* 0x0000000400548947 */ /* 0x001fea0003800000 */
.L_x_581:
[----:B0-----:R-:W-:-:S05]  /*17950*/  VIADD R0, R6, 0x1 ;  /* 0x0000000106007836 */ /* 0x001fca0000000000 */
[----:B------:R-:W-:-:S04]  /*17960*/  ISETP.NE.AND P0, PT, R0, 0x7, PT ;  /* 0x000000070000780c */ /* 0x000fc80003f05270 */
[----:B------:R-:W-:Y:S02]  /*17970*/  SEL R2, RZ, 0x1, P0 ;  /* 0x00000001ff027807 */ /* 0x000fe40000000000 */
[----:B------:R-:W-:Y:S02]  /*17980*/  SEL R4, R0, RZ, P0 ;  /* 0x000000ff00047207 */ /* 0x000fe40000000000 */
[----:B------:R-:W-:Y:S02]  /*17990*/  LOP3.LUT R5, R5, R2, RZ, 0x3c, !PT ;  /* 0x0000000205057212 */ /* 0x000fe400078e3cff */
[----:B------:R-:W-:Y:S02]  /*179a0*/  LEA R7, R4, R3, 0x3 ;  /* 0x0000000304077211 */ /* 0x000fe400078e18ff */
[----:B------:R-:W-:-:S04]  /*179b0*/  SHF.L.U32 R0, R5, 0x1f, RZ ;  /* 0x0000001f05007819 */ /* 0x000fc800000006ff */
[----:B------:R-:W0:Y:S02]  /*179c0*/  SYNCS.PHASECHK.TRANS64.TRYWAIT P0, [R7+URZ], R0 ;  /* 0x00000000070075a7 */ /* 0x000e24000800017f */
[----:B0-----:R-:W-:Y:S05]  /*179d0*/  @!P0 BRA `(.L_x_568) ;  /* 0x0000000400448947 */ /* 0x001fea0003800000 */
.L_x_582:
[----:B0-----:R-:W-:-:S05]  /*179e0*/  VIADD R0, R4, 0x1 ;  /* 0x0000000104007836 */ /* 0x001fca0000000000 */
[----:B------:R-:W-:-:S04]  /*179f0*/  ISETP.NE.AND P0, PT, R0, 0x7, PT ;  /* 0x000000070000780c */ /* 0x000fc80003f05270 */
[----:B------:R-:W-:Y:S02]  /*17a00*/  SEL R2, RZ, 0x1, P0 ;  /* 0x00000001ff027807 */ /* 0x000fe40000000000 */
[----:B------:R-:W-:Y:S02]  /*17a10*/  SEL R4, R0, RZ, P0 ;  /* 0x000000ff00047207 */ /* 0x000fe40000000000 */
[----:B------:R-:W-:-:S03]  /*17a20*/  LOP3.LUT R5, R5, R2, RZ, 0x3c, !PT ;  /* 0x0000000205057212 */ /* 0x000fc600078e3cff */
[----:B------:R-:W-:Y:S01]  /*17a30*/  IMAD R7, R4, 0x8, R3 ;  /* 0x0000000804077824 */ /* 0x000fe200078e0203 */
[----:B------:R-:W-:-:S04]  /*17a40*/  SHF.L.U32 R0, R5, 0x1f, RZ ;  /* 0x0000001f05007819 */ /* 0x000fc800000006ff */
[----:B------:R-:W0:Y:S02]  /*17a50*/  SYNCS.PHASECHK.TRANS64.TRYWAIT P0, [R7+URZ], R0 ;  /* 0x00000000070075a7 */ /* 0x000e24000800017f */
[----:B0-----:R-:W-:Y:S05]  /*17a60*/  @!P0 BRA `(.L_x_569) ;  /* 0x0000000400348947 */ /* 0x001fea0003800000 */
.L_x_583:
        /* <DEDUP_REMOVED lines=9> */
.L_x_584:
        /* <DEDUP_REMOVED lines=9> */
.L_x_585:
[----:B0-----:R-:W-:-:S05]  /*17b90*/  VIADD R0, R4, 0x1 ;  /* 0x0000000104007836 */ /* 0x001fca0000000000 */
[----:B------:R-:W-:-:S04]  /*17ba0*/  ISETP.NE.AND P0, PT, R0, 0x7, PT ;  /* 0x000000070000780c */ /* 0x000fc80003f05270 */
[----:B------:R-:W-:Y:S02]  /*17bb0*/  SEL R2, RZ, 0x1, P0 ;  /* 0x00000001ff027807 */ /* 0x000fe40000000000 */
[----:B------:R-:W-:Y:S02]  /*17bc0*/  SEL R0, R0, RZ, P0 ;  /* 0x000000ff00007207 */ /* 0x000fe40000000000 */
[----:B------:R-:W-:-:S03]  /*17bd0*/  LOP3.LUT R2, R5, R2, RZ, 0x3c, !PT ;  /* 0x0000000205027212 */ /* 0x000fc600078e3cff */
[----:B------:R-:W-:Y:S01]  /*17be0*/  IMAD R3, R0, 0x8, R3 ;  /* 0x0000000800037824 */ /* 0x000fe200078e0203 */
[----:B------:R-:W-:-:S07]  /*17bf0*/  SHF.L.U32 R0, R2, 0x1f, RZ ;  /* 0x0000001f02007819 */ /* 0x000fce00000006ff */
.L_x_572:
[----:B0-----:R0:W1:Y:S02]  /*17c00*/  SYNCS.PHASECHK.TRANS64.TRYWAIT P0, [R3+URZ], R0 ;  /* 0x00000000030075a7 */ /* 0x001064000800017f */
[----:B-1----:R-:W-:Y:S05]  /*17c10*/  @!P0 NANOSLEEP.SYNCS 0x989680 ;  /* 0x009896800000895d */ /* 0x002fea0003900000 */
[----:B------:R-:W1:Y:S02]  /*17c20*/  @!P0 SYNCS.PHASECHK.TRANS64 P0, [R3+URZ], R0 ;  /* 0x00000000030085a7 */ /* 0x000e64000800007f */
[----:B-1----:R-:W-:Y:S05]  /*17c30*/  @!P0 BRA `(.L_x_572) ;  /* 0xfffffffc00f08947 */ /* 0x002fea000383ffff */
.L_x_564:
[----:B------:R-:W-:Y:S05]  /*17c40*/  BSYNC B0 ;  /* 0x0000000000007941 */ /* 0x000fea0003800000 */
.L_x_563:
[----:B------:R-:W-:Y:S05]  /*17c50*/  EXIT ;  /* 0x000000000000794d */ /* 0x000fea0003800000 */
.L_x_21:
[----:B-1----:R1:W2:Y:S02]  /*17c60*/  SYNCS.PHASECHK.TRANS64.TRYWAIT P1, [R4+URZ], R3 ;  /* 0x00000003040075a7 */ /* 0x0022a4000802017f */
[----:B--2---:R-:W-:Y:S05]  /*17c70*/  @!P1 NANOSLEEP.SYNCS 0x989680 ;  /* 0x009896800000995d */ /* 0x004fea0003900000 */
[----:B------:R-:W2:Y:S02]  /*17c80*/  @!P1 SYNCS.PHASECHK.TRANS64 P1, [R4+URZ], R3 ;  /* 0x00000003040095a7 */ /* 0x000ea4000802007f */
[----:B--2---:R-:W-:Y:S05]  /*17c90*/  @!P1 BRA `(.L_x_21) ;  /* 0xfffffffc00f09947 */ /* 0x004fea000383ffff */
[----:B------:R-:W-:Y:S05]  /*17ca0*/  BRA `(.L_x_20) ;  /* 0xfffffe9800b47947 */ /* 0x000fea000383ffff */
.L_x_26:
[----:B-1----:R1:W2:Y:S02]  /*17cb0*/  SYNCS.PHASECHK.TRANS64.TRYWAIT P1, [R5+URZ], R6 ;  /* 0x00000006050075a7 */ /* 0x0022a4000802017f */
[----:B--2---:R-:W-:Y:S05]  /*17cc0*/  @!P1 NANOSLEEP.SYNCS 0x989680 ;  /* 0x009896800000995d */ /* 0x004fea0003900000 */
[----:B------:R-:W2:Y:S02]  /*17cd0*/  @!P1 SYNCS.PHASECHK.TRANS64 P1, [R5+URZ], R6 ;  /* 0x00000006050095a7 */ /* 0x000ea4000802007f */
[----:B--2---:R-:W-:Y:S05]  /*17ce0*/  @!P1 BRA `(.L_x_26) ;  /* 0xfffffffc00f09947 */ /* 0x004fea000383ffff */
[----:B------:R-:W-:Y:S05]  /*17cf0*/  BRA `(.L_x_25) ;  /* 0xfffffeb000147947 */ /* 0x000fea000383ffff */
.L_x_551:
[----:B------:R-:W-:Y:S01]  /*17d00*/  BSSY B1, `(.L_x_573) ;  /* 0x0000006000017945 */ /* 0x000fe20003800000 */
[----:B------:R-:W-:-:S07]  /*17d10*/  IMAD.MOV.U32 R15, RZ, RZ, -0x1 ;  /* 0xffffffffff0f7424 */ /* 0x000fce00078e00ff */
[----:B------:R-:W-:Y:S05]  /*17d20*/  WARPSYNC.COLLECTIVE R15, `(.L_x_574) ;  /* 0x000000000f0c7348 */ /* 0x000fea0003c00000 */
[----:B------:R-:W-:Y:S02]  /*17d30*/  ELECT P6, UR62, PT ;  /* 0x00000000003e782f */ /* 0x000fe400038c0000 */
[----:B------:R-:W-:Y:S01]  /*17d40*/  MOV R14, UR62 ;  /* 0x0000003e000e7c02 */ /* 0x000fe20008000f00 */
[----:B------:R-:W-:Y:S10]  /*17d50*/  ENDCOLLECTIVE ;  /* 0x000000000000791b */ /* 0x000ff40003800000 */
.L_x_574:
[----:B------:R-:W-:Y:S05]  /*17d60*/  BSYNC B1 ;  /* 0x0000000000017941 */ /* 0x000fea0003800000 */
.L_x_573:
[----:B------:R-:W-:Y:S05]  /*17d70*/  BRA `(.L_x_575) ;  /* 0xffffffec00847947 */ /* 0x000fea000383ffff */
.L_x_554:
[----:B0-----:R0:W2:Y:S02]  /*17d80*/  SYNCS.PHASECHK.TRANS64.TRYWAIT P0, [R10+URZ+0x38], R5 ;  /* 0x000038050a0075a7 */ /* 0x0010a4000800017f */
[----:B--2---:R-:W-:Y:S05]  /*17d90*/  @!P0 NANOSLEEP.SYNCS 0x989680 ;  /* 0x009896800000895d */ /* 0x004fea0003900000 */
[----:B------:R-:W2:Y:S02]  /*17da0*/  @!P0 SYNCS.PHASECHK.TRANS64 P0, [R10+URZ+0x38], R5 ;  /* 0x000038050a0085a7 */ /* 0x000ea4000800007f */
[----:B--2---:R-:W-:Y:S05]  /*17db0*/  @!P0 BRA `(.L_x_554) ;  /* 0xfffffffc00f08947 */ /* 0x004fea000383ffff */
[----:B------:R-:W-:Y:S05]  /*17dc0*/  BRA `(.L_x_576) ;  /* 0xffffffec00c47947 */ /* 0x000fea000383ffff */
.L_x_562:
[----:B------:R-:W-:Y:S01]  /*17dd0*/  BSSY B0, `(.L_x_577) ;  /* 0x0000006000007945 */ /* 0x000fe20003800000 */
[----:B------:R-:W-:-:S07]  /*17de0*/  IMAD.MOV.U32 R15, RZ, RZ, -0x1 ;  /* 0xffffffffff0f7424 */ /* 0x000fce00078e00ff */
[----:B------:R-:W-:Y:S05]  /*17df0*/  WARPSYNC.COLLECTIVE R15, `(.L_x_578) ;  /* 0x000000000f0c7348 */ /* 0x000fea0003c00000 */
[----:B------:R-:W-:Y:S02]  /*17e00*/  ELECT P6, UR62, PT ;  /* 0x00000000003e782f */ /* 0x000fe400038c0000 */
[----:B------:R-:W-:Y:S01]  /*17e10*/  MOV R14, UR62 ;  /* 0x0000003e000e7c02 */ /* 0x000fe20008000f00 */
[----:B------:R-:W-:Y:S10]  /*17e20*/  ENDCOLLECTIVE ;  /* 0x000000000000791b */ /* 0x000ff40003800000 */
.L_x_578:
[----:B------:R-:W-:Y:S05]  /*17e30*/  BSYNC B0 ;  /* 0x0000000000007941 */ /* 0x000fea0003800000 */
.L_x_577:
[----:B------:R-:W-:Y:S05]  /*17e40*/  BRA `(.L_x_579) ;  /* 0xfffffff800607947 */ /* 0x000fea000383ffff */
.L_x_566:
[----:B0-----:R0:W1:Y:S02]  /*17e50*/  SYNCS.PHASECHK.TRANS64.TRYWAIT P0, [R5+URZ], R2 ;  /* 0x00000002050075a7 */ /* 0x001064000800017f */
[----:B-1----:R-:W-:Y:S05]  /*17e60*/  @!P0 NANOSLEEP.SYNCS 0x989680 ;  /* 0x009896800000895d */ /* 0x002fea0003900000 */
[----:B------:R-:W1:Y:S02]  /*17e70*/  @!P0 SYNCS.PHASECHK.TRANS64 P0, [R5+URZ], R2 ;  /* 0x00000002050085a7 */ /* 0x000e64000800007f */
[----:B-1----:R-:W-:Y:S05]  /*17e80*/  @!P0 BRA `(.L_x_566) ;  /* 0xfffffffc00f08947 */ /* 0x002fea000383ffff */
[----:B------:R-:W-:Y:S05]  /*17e90*/  BRA `(.L_x_580) ;  /* 0xfffffff800887947 */ /* 0x000fea000383ffff */
.L_x_567:
[----:B0-----:R0:W1:Y:S02]  /*17ea0*/  SYNCS.PHASECHK.TRANS64.TRYWAIT P0, [R7+URZ], R0 ;  /* 0x00000000070075a7 */ /* 0x001064000800017f */
[----:B-1----:R-:W-:Y:S05]  /*17eb0*/  @!P0 NANOSLEEP.SYNCS 0x989680 ;  /* 0x009896800000895d */ /* 0x002fea0003900000 */
[----:B------:R-:W1:Y:S02]  /*17ec0*/  @!P0 SYNCS.PHASECHK.TRANS64 P0, [R7+URZ], R0 ;  /* 0x00000000070085a7 */ /* 0x000e64000800007f */
[----:B-1----:R-:W-:Y:S05]  /*17ed0*/  @!P0 BRA `(.L_x_567) ;  /* 0xfffffffc00f08947 */ /* 0x002fea000383ffff */
[----:B------:R-:W-:Y:S05]  /*17ee0*/  BRA `(.L_x_581) ;  /* 0xfffffff800987947 */ /* 0x000fea000383ffff */
.L_x_568:
[----:B0-----:R0:W1:Y:S02]  /*17ef0*/  SYNCS.PHASECHK.TRANS64.TRYWAIT P0, [R7+URZ], R0 ;  /* 0x00000000070075a7 */ /* 0x001064000800017f */
[----:B-1----:R-:W-:Y:S05]  /*17f00*/  @!P0 NANOSLEEP.SYNCS 0x989680 ;  /* 0x009896800000895d */ /* 0x002fea0003900000 */
[----:B------:R-:W1:Y:S02]  /*17f10*/  @!P0 SYNCS.PHASECHK.TRANS64 P0, [R7+URZ], R0 ;  /* 0x00000000070085a7 */ /* 0x000e64000800007f */
[----:B-1----:R-:W-:Y:S05]  /*17f20*/  @!P0 BRA `(.L_x_568) ;  /* 0xfffffffc00f08947 */ /* 0x002fea000383ffff */
[----:B------:R-:W-:Y:S05]  /*17f30*/  BRA `(.L_x_582) ;  /* 0xfffffff800a87947 */ /* 0x000fea000383ffff */
.L_x_569:
[----:B0-----:R0:W1:Y:S02]  /*17f40*/  SYNCS.PHASECHK.TRANS64.TRYWAIT P0, [R7+URZ], R0 ;  /* 0x00000000070075a7 */ /* 0x001064000800017f */
[----:B-1----:R-:W-:Y:S05]  /*17f50*/  @!P0 NANOSLEEP.SYNCS 0x989680 ;  /* 0x009896800000895d */ /* 0x002fea0003900000 */
[----:B------:R-:W1:Y:S02]  /*17f60*/  @!P0 SYNCS.PHASECHK.TRANS64 P0, [R7+URZ], R0 ;  /* 0x00000000070085a7 */ /* 0x000e64000800007f */
[----:B-1----:R-:W-:Y:S05]  /*17f70*/  @!P0 BRA `(.L_x_569) ;  /* 0xfffffffc00f08947 */ /* 0x002fea000383ffff */
[----:B------:R-:W-:Y:S05]  /*17f80*/  BRA `(.L_x_583) ;  /* 0xfffffff800b87947 */ /* 0x000fea000383ffff */
.L_x_570:
[----:B0-----:R0:W1:Y:S02]  /*17f90*/  SYNCS.PHASECHK.TRANS64.TRYWAIT P0, [R7+URZ], R0 ;  /* 0x00000000070075a7 */ /* 0x001064000800017f */
[----:B-1----:R-:W-:Y:S05]  /*17fa0*/  @!P0 NANOSLEEP.SYNCS 0x989680 ;  /* 0x009896800000895d */ /* 0x002fea0003900000 */
[----:B------:R-:W1:Y:S02]  /*17fb0*/  @!P0 SYNCS.PHASECHK.TRANS64 P0, [R7+URZ], R0 ;  /* 0x00000000070085a7 */ /* 0x000e64000800007f */
[----:B-1----:R-:W-:Y:S05]  /*17fc0*/  @!P0 BRA `(.L_x_570) ;  /* 0xfffffffc00f08947 */ /* 0x002fea000383ffff */
[----:B------:R-:W-:Y:S05]  /*17fd0*/  BRA `(.L_x_584) ;  /* 0xfffffff800c87947 */ /* 0x000fea000383ffff */
.L_x_571:
[----:B0-----:R0:W1:Y:S02]  /*17fe0*/  SYNCS.PHASECHK.TRANS64.TRYWAIT P0, [R7+URZ], R0 ;  /* 0x00000000070075a7 */ /* 0x001064000800017f */
[----:B-1----:R-:W-:Y:S05]  /*17ff0*/  @!P0 NANOSLEEP.SYNCS 0x989680 ;  /* 0x009896800000895d */ /* 0x002fea0003900000 */
[----:B------:R-:W1:Y:S02]  /*18000*/  @!P0 SYNCS.PHASECHK.TRANS64 P0, [R7+URZ], R0 ;  /* 0x00000000070085a7 */ /* 0x000e64000800007f */
[----:B-1----:R-:W-:Y:S05]  /*18010*/  @!P0 BRA `(.L_x_571) ;  /* 0xfffffffc00f08947 */ /* 0x002fea000383ffff */
[----:B------:R-:W-:Y:S05]  /*18020*/  BRA `(.L_x_585) ;  /* 0xfffffff800d87947 */ /* 0x000fea000383ffff */
.L_x_586:
[----:B------:R-:W-:-:S00]  /*18030*/  BRA `(.L_x_586) ;  /* 0xfffffffc00fc7947 */ /* 0x000fc0000383ffff */
[----:B------:R-:W-:-:S00]  /*18040*/  NOP ;  /* 0x0000000000007918 */ /* 0x000fc00000000000 */
        /* <DEDUP_REMOVED lines=11> */
.L_x_587:


//--------------------- .nv.global.init           --------------------------
	.section	.nv.global.init,"aw",@progbits
.nv.global.init:
	.type		$str$22,@object
	.size		$str$22,($str$23 - $str$22)
$str$22:
        /*0000*/ 	.byte	0x6b, 0x5f, 0x74, 0x69, 0x6c, 0x65, 0x5f, 0x63, 0x6f, 0x75, 0x6e, 0x74, 0x20, 0x3e, 0x3d, 0x20
        /*0010*/ 	.byte	0x31, 0x00
	.type		$str$23,@object
	.size		$str$23,(__unnamed_1 - $str$23)
$str$23:
        /*0012*/ 	.byte	0x2f, 0x74, 0x6d, 0x70, 0x2f, 0x63, 0x75, 0x74, 0x6c, 0x61, 0x73, 0x73, 0x5f, 0x73, 0x77, 0x65
        /*0022*/ 	.byte	0x65, 0x70, 0x5f, 0x73, 0x72, 0x63, 0x2f, 0x69, 0x6e, 0x63, 0x6c, 0x75, 0x64, 0x65, 0x2f, 0x63
        /*0032*/ 	.byte	0x75, 0x74, 0x6c, 0x61, 0x73, 0x73, 0x2f, 0x67, 0x65, 0x6d, 0x6d, 0x2f, 0x63, 0x6f, 0x6c, 0x6c
        /*0042*/ 	.byte	0x65, 0x63, 0x74, 0x69, 0x76, 0x65, 0x2f, 0x73, 0x6d, 0x39, 0x30, 0x5f, 0x6d, 0x6d, 0x61, 0x5f
        /*0052*/ 	.byte	0x74, 0x6d, 0x61, 0x5f, 0x67, 0x6d, 0x6d, 0x61, 0x5f, 0x73, 0x73, 0x5f, 0x77, 0x61, 0x72, 0x70
        /*0062*/ 	.byte	0x73, 0x70, 0x65, 0x63, 0x69, 0x61, 0x6c, 0x69, 0x7a, 0x65, 0x64, 0x2e, 0x68, 0x70, 0x70, 0x00
	.type		__unnamed_1,@object
	.size		__unnamed_1,(.L_0 - __unnamed_1)
__unnamed_1:
        /* <DEDUP_REMOVED lines=182> */
        /*0bd2*/ 	.byte	0x5d, 0x00
.L_0:


//--------------------- .nv.shared._ZN7cutlass13device_kernelINS_4gemm6kernel13GemmUniversalIN4cute5tupleIJiiiiEEENS1_10collective13CollectiveMmaINS1_34MainloopSm90TmaGmmaWarpSpecializedILi7ENS5_IJNS4_1CILi4EEENSA_ILi2EEENSA_ILi1EEEEEENS1_35KernelTmaWarpSpecializedCooperativeEEENS5_IJNSA_ILi256EEESH_NSA_ILi32EEEEEENS_6half_tENS5_IJlSD_lEEESK_SL_NS4_8TiledMMAINS4_8MMA_AtomIJNS4_4SM904GMMA26MMA_64x256x16_F32F16F16_SSILNSP_5MajorE0ELSR_0ELNSP_7ScaleInE1ELSS_1EEEEEENS4_6LayoutINS5_IJSC_SD_SD_EEENS5_IJSD_NSA_ILi0EEESX_EEEEENS5_IJNS4_10UnderscoreES10_S10_EEEEENS4_23SM90_TMA_LOAD_MULTICASTENS4_14ComposedLayoutINS4_7SwizzleILi2ELi4ELi3EEENS4_18smem_ptr_flag_bitsILi16EEENSV_INS5_IJNSA_ILi8EEESI_EEENS5_IJSI_SD_EEEEEEEvNS4_8identityES13_S1D_vS1E_EENS_8epilogue10collective6detail29Sm90TmaWarpSpecializedAdapterINS1H_15DefaultEpilogueISK_SL_SL_NS1G_6thread17LinearCombinationISK_Li1EffLNS1L_9ScaleType4KindE0ELNS_15FloatRoundStyleE2ESK_EENS1_15EpilogueDefaultEEEEEvvEEEEvNT_6ParamsE --------------------------
	.section	.nv.shared._ZN7cutlass13device_kernelINS_4gemm6kernel13GemmUniversalIN4cute5tupleIJiiiiEEENS1_10collective13CollectiveMmaINS1_34MainloopSm90TmaGmmaWarpSpecializedILi7ENS5_IJNS4_1CILi4EEENSA_ILi2EEENSA_ILi1EEEEEENS1_35KernelTmaWarpSpecializedCooperativeEEENS5_IJNSA_ILi256EEESH_NSA_ILi32EEEEEENS_6half_tENS5_IJlSD_lEEESK_SL_NS4_8TiledMMAINS4_8MMA_AtomIJNS4_4SM904GMMA26MMA_64x256x16_F32F16F16_SSILNSP_5MajorE0ELSR_0ELNSP_7ScaleInE1ELSS_1EEEEEENS4_6LayoutINS5_IJSC_SD_SD_EEENS5_IJSD_NSA_ILi0EEESX_EEEEENS5_IJNS4_10UnderscoreES10_S10_EEEEENS4_23SM90_TMA_LOAD_MULTICASTENS4_14ComposedLayoutINS4_7SwizzleILi2ELi4ELi3EEENS4_18smem_ptr_flag_bitsILi16EEENSV_INS5_IJNSA_ILi8EEESI_EEENS5_IJSI_SD_EEEEEEEvNS4_8identityES13_S1D_vS1E_EENS_8epilogue10collective6detail29Sm90TmaWarpSpecializedAdapterINS1H_15DefaultEpilogueISK_SL_SL_NS1G_6thread17LinearCombinationISK_Li1EffLNS1L_9ScaleType4KindE0ELNS_15FloatRoundStyleE2ESK_EENS1_15EpilogueDefaultEEEEEvvEEEEvNT_6ParamsE,"aw",@nobits
	.sectionflags	@""
	.align	16
	.zero		1024


//--------------------- .nv.shared.reserved.0     --------------------------
	.section	.nv.shared.reserved.0,"aw",@nobits
	.weak		__nv_reservedSMEM_offset_0_alias
	.size		__nv_reservedSMEM_offset_0_alias, 0, 0
	.other		__nv_reservedSMEM_offset_0_alias,@"STO_CUDA_RESERVED_SHARED STV_DEFAULT"
__nv_reservedSMEM_offset_0_alias:
	.zero		0


//--------------------- .nv.global                --------------------------
	.section	.nv.global,"aw",@nobits
.nv.global:
	.type		_ZN40_INTERNAL_26344c48_4_k_cu_062f51e8_244524cute1_E,@object
	.size		_ZN40_INTERNAL_26344c48_4_k_cu_062f51e8_244524cute1_E,(_ZN40_INTERNAL_26344c48_4_k_cu_062f51e8_244524cuda3std3__45__cpo6cbeginE - _ZN40_INTERNAL_26344c48_4_k_cu_062f51e8_244524cute1_E)
_ZN40_INTERNAL_26344c48_4_k_cu_062f51e8_244524cute1_E:
	.zero		1
	.type		_ZN40_INTERNAL_26344c48_4_k_cu_062f51e8_244524cuda3std3__45__cpo6cbeginE,@object
	.size		_ZN40_INTERNAL_26344c48_4_k_cu_062f51e8_244524cuda3std3__45__cpo6cbeginE,(_ZN40_INTERNAL_26344c48_4_k_cu_062f51e8_244524cuda3std3__48in_placeE - _ZN40_INTERNAL_26344c48_4_k_cu_062f51e8_244524cuda3std3__45__cpo6cbeginE)
_ZN40_INTERNAL_26344c48_4_k_cu_062f51e8_244524cuda3std3__45__cpo6cbeginE:
	.zero		1
	.type		_ZN40_INTERNAL_26344c48_4_k_cu_062f51e8_244524cuda3std3__48in_placeE,@object
	.size		_ZN40_INTERNAL_26344c48_4_k_cu_062f51e8_244524cuda3std3__48in_placeE,(_ZN40_INTERNAL_26344c48_4_k_cu_062f51e8_244524cuda3std6ranges3__45__cpo9iter_moveE - _ZN40_INTERNAL_26344c48_4_k_cu_062f51e8_244524cuda3std3__48in_placeE)
_ZN40_INTERNAL_26344c48_4_k_cu_062f51e8_244524cuda3std3__48in_placeE:
	.zero		1
	.type		_ZN40_INTERNAL_26344c48_4_k_cu_062f51e8_244524cuda3std6ranges3__45__cpo9iter_moveE,@object
	.size		_ZN40_INTERNAL_26344c48_4_k_cu_062f51e8_244524cuda3std6ranges3__45__cpo9iter_moveE,(_ZN40_INTERNAL_26344c48_4_k_cu_062f51e8_244524cuda3std3__45__cpo5beginE - _ZN40_INTERNAL_26344c48_4_k_cu_062f51e8_244524cuda3std6ranges3__45__cpo9iter_moveE)
_ZN40_INTERNAL_26344c48_4_k_cu_062f51e8_244524cuda3std6ranges3__45__cpo9iter_moveE:
	.zero		1
	.type		_ZN40_INTERNAL_26344c48_4_k_cu_062f51e8_244524cuda3std3__45__cpo5beginE,@object
	.size		_ZN40_INTERNAL_26344c48_4_k_cu_062f51e8_244524cuda3std3__45__cpo5beginE,(_ZN40_INTERNAL_26344c48_4_k_cu_062f51e8_244524cuda3std3__442_GLOBAL__N__26344c48_4_k_cu_062f51e8_244526ignoreE - _ZN40_INTERNAL_26344c48_4_k_cu_062f51e8_244524cuda3std3__45__cpo5beginE)
_ZN40_INTERNAL_26344c48_4_k_cu_062f51e8_244524cuda3std3__45__cpo5beginE:
	.zero		1
	.type		_ZN40_INTERNAL_26344c48_4_k_cu_062f51e8_244524cuda3std3__442_GLOBAL__N__26344c48_4_k_cu_062f51e8_244526ignoreE,@object
	.size		_ZN40_INTERNAL_26344c48_4_k_cu_062f51e8_244524cuda3std3__442_GLOBAL__N__26344c48_4_k_cu_062f51e8_244526ignoreE,(_ZN40_INTERNAL_26344c48_4_k_cu_062f51e8_244524cute7productE - _ZN40_INTERNAL_26344c48_4_k_cu_062f51e8_244524cuda3std3__442_GLOBAL__N__26344c48_4_k_cu_062f51e8_244526ignoreE)
_ZN40_INTERNAL_26344c48_4_k_cu_062f51e8_244524cuda3std3__442_GLOBAL__N__26344c48_4_k_cu_062f51e8_244526ignoreE:
	.zero		1
	.type		_ZN40_INTERNAL_26344c48_4_k_cu_062f51e8_244524cute7productE,@object
	.size		_ZN40_INTERNAL_26344c48_4_k_cu_062f51e8_244524cute7productE,(_ZN40_INTERNAL_26344c48_4_k_cu_062f51e8_244524cuda3std3__45__cpo3endE - _ZN40_INTERNAL_26344c48_4_k_cu_062f51e8_244524cute7productE)
_ZN40_INTERNAL_26344c48_4_k_cu_062f51e8_244524cute7productE:
	.zero		1
	.type		_ZN40_INTERNAL_26344c48_4_k_cu_062f51e8_244524cuda3std3__45__cpo3endE,@object
	.size		_ZN40_INTERNAL_26344c48_4_k_cu_062f51e8_244524cuda3std3__45__cpo3endE,(_ZN40_INTERNAL_26344c48_4_k_cu_062f51e8_244524cuda3std3__419piecewise_constructE - _ZN40_INTERNAL_26344c48_4_k_cu_062f51e8_244524cuda3std3__45__cpo3endE)
_ZN40_INTERNAL_26344c48_4_k_cu_062f51e8_244524cuda3std3__45__cpo3endE:
	.zero		1
	.type		_ZN40_INTERNAL_26344c48_4_k_cu_062f51e8_244524cuda3std3__419piecewise_constructE,@object
	.size		_ZN40_INTERNAL_26344c48_4_k_cu_062f51e8_244524cuda3std3__419piecewise_constructE,(_ZN40_INTERNAL_26344c48_4_k_cu_062f51e8_244524cuda3std3__45__cpo4cendE - _ZN40_INTERNAL_26344c48_4_k_cu_062f51e8_244524cuda3std3__419piecewise_constructE)
_ZN40_INTERNAL_26344c48_4_k_cu_062f51e8_244524cuda3std3__419piecewise_constructE:
	.zero		1
	.type		_ZN40_INTERNAL_26344c48_4_k_cu_062f51e8_244524cuda3std3__45__cpo4cendE,@object
	.size		_ZN40_INTERNAL_26344c48_4_k_cu_062f51e8_244524cuda3std3__45__cpo4cendE,(_ZN40_INTERNAL_26344c48_4_k_cu_062f51e8_244524cuda3std6ranges3__45__cpo4swapE - _ZN40_INTERNAL_26344c48_4_k_cu_062f51e8_244524cuda3std3__45__cpo4cendE)
_ZN40_INTERNAL_26344c48_4_k_cu_062f51e8_244524cuda3std3__45__cpo4cendE:
	.zero		1
	.type		_ZN40_INTERNAL_26344c48_4_k_cu_062f51e8_244524cuda3std6ranges3__45__cpo4swapE,@object
	.size		_ZN40_INTERNAL_26344c48_4_k_cu_062f51e8_244524cuda3std6ranges3__45__cpo4swapE,(.L_8 - _ZN40_INTERNAL_26344c48_4_k_cu_062f51e8_244524cuda3std6ranges3__45__cpo4swapE)
_ZN40_INTERNAL_26344c48_4_k_cu_062f51e8_244524cuda3std6ranges3__45__cpo4swapE:
	.zero		1
.L_8:


//--------------------- .nv.constant0._ZN7cutlass13device_kernelINS_4gemm6kernel13GemmUniversalIN4cute5tupleIJiiiiEEENS1_10collective13CollectiveMmaINS1_34MainloopSm90TmaGmmaWarpSpecializedILi7ENS5_IJNS4_1CILi4EEENSA_ILi2EEENSA_ILi1EEEEEENS1_35KernelTmaWarpSpecializedCooperativeEEENS5_IJNSA_ILi256EEESH_NSA_ILi32EEEEEENS_6half_tENS5_IJlSD_lEEESK_SL_NS4_8TiledMMAINS4_8MMA_AtomIJNS4_4SM904GMMA26MMA_64x256x16_F32F16F16_SSILNSP_5MajorE0ELSR_0ELNSP_7ScaleInE1ELSS_1EEEEEENS4_6LayoutINS5_IJSC_SD_SD_EEENS5_IJSD_NSA_ILi0EEESX_EEEEENS5_IJNS4_10UnderscoreES10_S10_EEEEENS4_23SM90_TMA_LOAD_MULTICASTENS4_14ComposedLayoutINS4_7SwizzleILi2ELi4ELi3EEENS4_18smem_ptr_flag_bitsILi16EEENSV_INS5_IJNSA_ILi8EEESI_EEENS5_IJSI_SD_EEEEEEEvNS4_8identityES13_S1D_vS1E_EENS_8epilogue10collective6detail29Sm90TmaWarpSpecializedAdapterINS1H_15DefaultEpilogueISK_SL_SL_NS1G_6thread17LinearCombinationISK_Li1EffLNS1L_9ScaleType4KindE0ELNS_15FloatRoundStyleE2ESK_EENS1_15EpilogueDefaultEEEEEvvEEEEvNT_6ParamsE --------------------------
	.section	.nv.constant0._ZN7cutlass13device_kernelINS_4gemm6kernel13GemmUniversalIN4cute5tupleIJiiiiEEENS1_10collective13CollectiveMmaINS1_34MainloopSm90TmaGmmaWarpSpecializedILi7ENS5_IJNS4_1CILi4EEENSA_ILi2EEENSA_ILi1EEEEEENS1_35KernelTmaWarpSpecializedCooperativeEEENS5_IJNSA_ILi256EEESH_NSA_ILi32EEEEEENS_6half_tENS5_IJlSD_lEEESK_SL_NS4_8TiledMMAINS4_8MMA_AtomIJNS4_4SM904GMMA26MMA_64x256x16_F32F16F16_SSILNSP_5MajorE0ELSR_0ELNSP_7ScaleInE1ELSS_1EEEEEENS4_6LayoutINS5_IJSC_SD_SD_EEENS5_IJSD_NSA_ILi0EEESX_EEEEENS5_IJNS4_10UnderscoreES10_S10_EEEEENS4_23SM90_TMA_LOAD_MULTICASTENS4_14ComposedLayoutINS4_7SwizzleILi2ELi4ELi3EEENS4_18smem_ptr_flag_bitsILi16EEENSV_INS5_IJNSA_ILi8EEESI_EEENS5_IJSI_SD_EEEEEEEvNS4_8identityES13_S1D_vS1E_EENS_8epilogue10collective6detail29Sm90TmaWarpSpecializedAdapterINS1H_15DefaultEpilogueISK_SL_SL_NS1G_6thread17LinearCombinationISK_Li1EffLNS1L_9ScaleType4KindE0ELNS_15FloatRoundStyleE2ESK_EENS1_15EpilogueDefaultEEEEEvvEEEEvNT_6ParamsE,"a",@progbits
	.sectionflags	@""
	.align	4
.nv.constant0._ZN7cutlass13device_kernelINS_4gemm6kernel13GemmUniversalIN4cute5tupleIJiiiiEEENS1_10collective13CollectiveMmaINS1_34MainloopSm90TmaGmmaWarpSpecializedILi7ENS5_IJNS4_1CILi4EEENSA_ILi2EEENSA_ILi1EEEEEENS1_35KernelTmaWarpSpecializedCooperativeEEENS5_IJNSA_ILi256EEESH_NSA_ILi32EEEEEENS_6half_tENS5_IJlSD_lEEESK_SL_NS4_8TiledMMAINS4_8MMA_AtomIJNS4_4SM904GMMA26MMA_64x256x16_F32F16F16_SSILNSP_5MajorE0ELSR_0ELNSP_7ScaleInE1ELSS_1EEEEEENS4_6LayoutINS5_IJSC_SD_SD_EEENS5_IJSD_NSA_ILi0EEESX_EEEEENS5_IJNS4_10UnderscoreES10_S10_EEEEENS4_23SM90_TMA_LOAD_MULTICASTENS4_14ComposedLayoutINS4_7SwizzleILi2ELi4ELi3EEENS4_18smem_ptr_flag_bitsILi16EEENSV_INS5_IJNSA_ILi8EEESI_EEENS5_IJSI_SD_EEEEEEEvNS4_8identityES13_S1D_vS1E_EENS_8epilogue10collective6detail29Sm90TmaWarpSpecializedAdapterINS1H_15DefaultEpilogueISK_SL_SL_NS1G_6thread17LinearCombinationISK_Li1EffLNS1L_9ScaleType4KindE0ELNS_15FloatRoundStyleE2ESK_EENS1_15EpilogueDefaultEEEEEvvEEEEvNT_6ParamsE:
	.zero		1664


//--------------------- SYMBOLS --------------------------

	.type		.nv.reservedSmem.offset0,@object
	.size		.nv.reservedSmem.offset0,0x4
	.type		__assertfail,@function
